// auto-generated by cutlass_sweep.conv — config: {"arch": "sm_100", "cluster_m": 2, "cluster_n": 1, "conv_kind": "wgrad", "dtype": "bf16", "ndim": 2, "tile_k": 64, "tile_m": 64, "tile_n": 64}
#include "cutlass/cutlass.h"
#include "cute/tensor.hpp"
#include "cutlass/kernel_hardware_info.hpp"
#include "cutlass/conv/convolution.h"
#include "cutlass/conv/dispatch_policy.hpp"
#include "cutlass/conv/collective/collective_builder.hpp"
#include "cutlass/conv/kernel/conv_universal.hpp"
#include "cutlass/conv/device/conv_universal_adapter.hpp"
#include "cutlass/epilogue/collective/collective_builder.hpp"

using namespace cute;
using Elem = cutlass::bfloat16_t;
using Acc  = float;
using LayoutAB = cutlass::layout::TensorNHWC;
using LayoutC  = cutlass::layout::TensorKCSR;
constexpr auto ConvOp = cutlass::conv::Operator::kWgrad;
using TileShape    = Shape<_64, Shape<_64>, Shape<_64>>;
using ClusterShape = Shape<_2, _1, _1>;

using CollectiveEpilogue = typename cutlass::epilogue::collective::CollectiveBuilder<
    cutlass::arch::Sm100, cutlass::arch::OpClassTensorOp,
    TileShape, ClusterShape,
    cutlass::epilogue::collective::EpilogueTileAuto,
    Acc, Acc,
    Elem, LayoutC, 128 / cutlass::sizeof_bits<Elem>::value,
    Elem, LayoutC, 128 / cutlass::sizeof_bits<Elem>::value,
    cutlass::epilogue::collective::EpilogueScheduleAuto
  >::CollectiveOp;

using CollectiveMainloop = typename cutlass::conv::collective::CollectiveBuilder<
    cutlass::arch::Sm100, cutlass::arch::OpClassTensorOp, ConvOp,
    Elem, LayoutAB, 128 / cutlass::sizeof_bits<Elem>::value,
    Elem, LayoutAB, 128 / cutlass::sizeof_bits<Elem>::value,
    Acc,
    TileShape, ClusterShape,
    cutlass::conv::collective::StageCountAutoCarveout<
        static_cast<int>(sizeof(typename CollectiveEpilogue::SharedStorage))>,
    cutlass::conv::collective::KernelScheduleAuto
  >::CollectiveOp;

using ProblemShape = cutlass::conv::ConvProblemShape<
    ConvOp, CollectiveMainloop::DispatchPolicy::NumSpatialDimensions>;
using ConvKernel = cutlass::conv::kernel::ConvUniversal<
    ProblemShape, CollectiveMainloop, CollectiveEpilogue>;
using Conv = cutlass::conv::device::ConvUniversalAdapter<ConvKernel>;

auto* _anchor = &cutlass::device_kernel<ConvKernel>;


// ===== COMPILED SASS (sm_100a) =====

	.target	sm_100a

	.elftype	@"ET_EXEC"


//--------------------- .note.nv.tkinfo           --------------------------
	.section	.note.nv.tkinfo,"",@"SHT_NOTE"
	.sectionflags	@"SHF_NOTE_NV_TKINFO"
	.tkinfo
        /*0018*/ 	.word	0x00000002
        /*0030*/ 	.string	""
        /*0030*/ 	.string	"ptxas"
        /*0030*/ 	.string	"Cuda compilation tools, release 13.0, V13.0.88"
        /*0030*/ 	.string	"Build cuda_13.0.r13.0/compiler.36424714_0"
        /*0030*/ 	.string	"-arch sm_100a -m 64 "



//--------------------- .note.nv.cuinfo           --------------------------
	.section	.note.nv.cuinfo,"",@"SHT_NOTE"
	.sectionflags	@"SHF_NOTE_NV_CUINFO"
        /*0018*/ 	.short	0x0002
        /*001a*/ 	.short	0x0064
        /*001c*/ 	.short	0x0082
	.zero		2


//--------------------- .nv.info                  --------------------------
	.section	.nv.info,"",@"SHT_CUDA_INFO"
	.align	4


	//----- nvinfo : EIATTR_REGCOUNT
	.align		4
        /*0000*/ 	.byte	0x04, 0x2f
        /*0002*/ 	.short	(.L_19 - .L_18)
	.align		4
.L_18:
        /*0004*/ 	.word	index@(_ZN7cutlass13device_kernelINS_4conv6kernel13ConvUniversalINS1_16ConvProblemShapeILNS1_8OperatorE2ELi2EEENS1_10collective14CollectiveConvINS1_47MainloopSm100TmaUmmaWarpSpecializedImplicitGemmILS5_2ELi13ELi2ELi1ELi2EN4cute5tupleIJNSA_1CILi2EEENSC_ILi1EEESE_EEEEENSB_IJNSC_ILi64EEENSB_IJSH_EEESI_EEENS_10bfloat16_tESK_NSA_8TiledMMAINSA_8MMA_AtomIJNSA_20SM100_MMA_F16BF16_SSISK_SK_fLi64ELi64ELNSA_4UMMA5MajorE1ELSP_1ELNSO_7ScaleInE0ELSQ_0EEEEEENSA_6LayoutINSB_IJSE_SE_SE_EEENSB_IJNSC_ILi0EEESV_SV_EEEEENSB_IJNSA_10UnderscoreESY_SY_EEEEENS7_6detail27Sm100ImplicitGemmTileTraitsINSA_13SM90_TMA_LOADENSA_14ComposedLayoutINSA_7SwizzleILi3ELi4ELi3EEENSA_18smem_ptr_flag_bitsILi16EEENST_INSB_IJSH_NSC_ILi8EEEEEENSB_IJSE_SH_EEEEEEEvEENS12_INSA_30SM90_TMA_LOAD_IM2COL_MULTICASTES1D_vEEEENS_8epilogue10collective18CollectiveEpilogueINS1I_23Sm100TmaWarpSpecializedILi3ELi2ELi16ELb1ELb0EEEJSJ_NSB_IJNST_ISH_SE_EENST_INSC_ILi32EEESE_EEEEESK_NSB_IJlNSB_IJSE_llEEESV_EEESK_S1S_NS1I_6fusion15FusionCallbacksIS1M_NS1T_17LinearCombinationISK_fSK_fLNS_15FloatRoundStyleE2EEESJ_S1Q_JEEENSA_5SM1004TMEM4LOAD26SM100_TMEM_LOAD_16dp256b4xES13_NS14_INS15_ILi2ELi4ELi3EEES18_NST_INSB_IJS19_S1O_EEENSB_IJS1O_SE_EEEEEEENSA_17SM75_U32x4_LDSM_NENSA_14SM90_TMA_STOREES27_NSA_17SM90_U32x4_STSM_NENSA_39AutoVectorizingCopyWithAssumedAlignmentILi128EEEEEEvvEEEEvNT_6ParamsE)
        /*0008*/ 	.word	0x0000005d


	//----- nvinfo : EIATTR_FRAME_SIZE
	.align		4
.L_19:
        /*000c*/ 	.byte	0x04, 0x11
        /*000e*/ 	.short	(.L_21 - .L_20)
	.align		4
.L_20:
        /*0010*/ 	.word	index@($__internal_2_$__cuda_sm10x_tcgen05_guardrail_trap_unallocated_columns_being_dealloced)
        /*0014*/ 	.word	0x00000008


	//----- nvinfo : EIATTR_FRAME_SIZE
	.align		4
.L_21:
        /*0018*/ 	.byte	0x04, 0x11
        /*001a*/ 	.short	(.L_23 - .L_22)
	.align		4
.L_22:
        /*001c*/ 	.word	index@($__internal_1_$__cuda_sm10x_tcgen05_guardrail_trap_phase_invalid_during_alloc)
        /*0020*/ 	.word	0x00000008


	//----- nvinfo : EIATTR_FRAME_SIZE
	.align		4
.L_23:
        /*0024*/ 	.byte	0x04, 0x11
        /*0026*/ 	.short	(.L_25 - .L_24)
	.align		4
.L_24:
        /*0028*/ 	.word	index@($__internal_0_$__cuda_sm10x_tcgen05_guardrail_trap_col_being_dealloced_not_returned_by_alloc)
        /*002c*/ 	.word	0x00000008


	//----- nvinfo : EIATTR_FRAME_SIZE
	.align		4
.L_25:
        /*0030*/ 	.byte	0x04, 0x11
        /*0032*/ 	.short	(.L_27 - .L_26)
	.align		4
.L_26:
        /*0034*/ 	.word	index@(_ZN7cutlass13device_kernelINS_4conv6kernel13ConvUniversalINS1_16ConvProblemShapeILNS1_8OperatorE2ELi2EEENS1_10collective14CollectiveConvINS1_47MainloopSm100TmaUmmaWarpSpecializedImplicitGemmILS5_2ELi13ELi2ELi1ELi2EN4cute5tupleIJNSA_1CILi2EEENSC_ILi1EEESE_EEEEENSB_IJNSC_ILi64EEENSB_IJSH_EEESI_EEENS_10bfloat16_tESK_NSA_8TiledMMAINSA_8MMA_AtomIJNSA_20SM100_MMA_F16BF16_SSISK_SK_fLi64ELi64ELNSA_4UMMA5MajorE1ELSP_1ELNSO_7ScaleInE0ELSQ_0EEEEEENSA_6LayoutINSB_IJSE_SE_SE_EEENSB_IJNSC_ILi0EEESV_SV_EEEEENSB_IJNSA_10UnderscoreESY_SY_EEEEENS7_6detail27Sm100ImplicitGemmTileTraitsINSA_13SM90_TMA_LOADENSA_14ComposedLayoutINSA_7SwizzleILi3ELi4ELi3EEENSA_18smem_ptr_flag_bitsILi16EEENST_INSB_IJSH_NSC_ILi8EEEEEENSB_IJSE_SH_EEEEEEEvEENS12_INSA_30SM90_TMA_LOAD_IM2COL_MULTICASTES1D_vEEEENS_8epilogue10collective18CollectiveEpilogueINS1I_23Sm100TmaWarpSpecializedILi3ELi2ELi16ELb1ELb0EEEJSJ_NSB_IJNST_ISH_SE_EENST_INSC_ILi32EEESE_EEEEESK_NSB_IJlNSB_IJSE_llEEESV_EEESK_S1S_NS1I_6fusion15FusionCallbacksIS1M_NS1T_17LinearCombinationISK_fSK_fLNS_15FloatRoundStyleE2EEESJ_S1Q_JEEENSA_5SM1004TMEM4LOAD26SM100_TMEM_LOAD_16dp256b4xES13_NS14_INS15_ILi2ELi4ELi3EEES18_NST_INSB_IJS19_S1O_EEENSB_IJS1O_SE_EEEEEEENSA_17SM75_U32x4_LDSM_NENSA_14SM90_TMA_STOREES27_NSA_17SM90_U32x4_STSM_NENSA_39AutoVectorizingCopyWithAssumedAlignmentILi128EEEEEEvvEEEEvNT_6ParamsE)
        /*0038*/ 	.word	0x00000008


	//----- nvinfo : EIATTR_MIN_STACK_SIZE
	.align		4
.L_27:
        /*003c*/ 	.byte	0x04, 0x12
        /*003e*/ 	.short	(.L_29 - .L_28)
	.align		4
.L_28:
        /*0040*/ 	.word	index@(_ZN7cutlass13device_kernelINS_4conv6kernel13ConvUniversalINS1_16ConvProblemShapeILNS1_8OperatorE2ELi2EEENS1_10collective14CollectiveConvINS1_47MainloopSm100TmaUmmaWarpSpecializedImplicitGemmILS5_2ELi13ELi2ELi1ELi2EN4cute5tupleIJNSA_1CILi2EEENSC_ILi1EEESE_EEEEENSB_IJNSC_ILi64EEENSB_IJSH_EEESI_EEENS_10bfloat16_tESK_NSA_8TiledMMAINSA_8MMA_AtomIJNSA_20SM100_MMA_F16BF16_SSISK_SK_fLi64ELi64ELNSA_4UMMA5MajorE1ELSP_1ELNSO_7ScaleInE0ELSQ_0EEEEEENSA_6LayoutINSB_IJSE_SE_SE_EEENSB_IJNSC_ILi0EEESV_SV_EEEEENSB_IJNSA_10UnderscoreESY_SY_EEEEENS7_6detail27Sm100ImplicitGemmTileTraitsINSA_13SM90_TMA_LOADENSA_14ComposedLayoutINSA_7SwizzleILi3ELi4ELi3EEENSA_18smem_ptr_flag_bitsILi16EEENST_INSB_IJSH_NSC_ILi8EEEEEENSB_IJSE_SH_EEEEEEEvEENS12_INSA_30SM90_TMA_LOAD_IM2COL_MULTICASTES1D_vEEEENS_8epilogue10collective18CollectiveEpilogueINS1I_23Sm100TmaWarpSpecializedILi3ELi2ELi16ELb1ELb0EEEJSJ_NSB_IJNST_ISH_SE_EENST_INSC_ILi32EEESE_EEEEESK_NSB_IJlNSB_IJSE_llEEESV_EEESK_S1S_NS1I_6fusion15FusionCallbacksIS1M_NS1T_17LinearCombinationISK_fSK_fLNS_15FloatRoundStyleE2EEESJ_S1Q_JEEENSA_5SM1004TMEM4LOAD26SM100_TMEM_LOAD_16dp256b4xES13_NS14_INS15_ILi2ELi4ELi3EEES18_NST_INSB_IJS19_S1O_EEENSB_IJS1O_SE_EEEEEEENSA_17SM75_U32x4_LDSM_NENSA_14SM90_TMA_STOREES27_NSA_17SM90_U32x4_STSM_NENSA_39AutoVectorizingCopyWithAssumedAlignmentILi128EEEEEEvvEEEEvNT_6ParamsE)
        /*0044*/ 	.word	0x00000008
.L_29:


//--------------------- .nv.compat                --------------------------
	.section	.nv.compat,"",@"SHT_CUDA_COMPAT_INFO"
	.align	4
        /*0000*/ 	.byte	0x02, 0x09, 0x01, 0x00, 0x02, 0x02, 0x02, 0x00, 0x02, 0x05, 0x05, 0x00, 0x03, 0x07, 0x01, 0x01
        /*0010*/ 	.byte	0x02, 0x03, 0x01, 0x00, 0x02, 0x06, 0x01, 0x00, 0x04, 0x0b, 0x08, 0x00, 0x09, 0x00, 0x00, 0x00
        /*0020*/ 	.byte	0x00, 0x00, 0x00, 0x00


//--------------------- .nv.info._ZN7cutlass13device_kernelINS_4conv6kernel13ConvUniversalINS1_16ConvProblemShapeILNS1_8OperatorE2ELi2EEENS1_10collective14CollectiveConvINS1_47MainloopSm100TmaUmmaWarpSpecializedImplicitGemmILS5_2ELi13ELi2ELi1ELi2EN4cute5tupleIJNSA_1CILi2EEENSC_ILi1EEESE_EEEEENSB_IJNSC_ILi64EEENSB_IJSH_EEESI_EEENS_10bfloat16_tESK_NSA_8TiledMMAINSA_8MMA_AtomIJNSA_20SM100_MMA_F16BF16_SSISK_SK_fLi64ELi64ELNSA_4UMMA5MajorE1ELSP_1ELNSO_7ScaleInE0ELSQ_0EEEEEENSA_6LayoutINSB_IJSE_SE_SE_EEENSB_IJNSC_ILi0EEESV_SV_EEEEENSB_IJNSA_10UnderscoreESY_SY_EEEEENS7_6detail27Sm100ImplicitGemmTileTraitsINSA_13SM90_TMA_LOADENSA_14ComposedLayoutINSA_7SwizzleILi3ELi4ELi3EEENSA_18smem_ptr_flag_bitsILi16EEENST_INSB_IJSH_NSC_ILi8EEEEEENSB_IJSE_SH_EEEEEEEvEENS12_INSA_30SM90_TMA_LOAD_IM2COL_MULTICASTES1D_vEEEENS_8epilogue10collective18CollectiveEpilogueINS1I_23Sm100TmaWarpSpecializedILi3ELi2ELi16ELb1ELb0EEEJSJ_NSB_IJNST_ISH_SE_EENST_INSC_ILi32EEESE_EEEEESK_NSB_IJlNSB_IJSE_llEEESV_EEESK_S1S_NS1I_6fusion15FusionCallbacksIS1M_NS1T_17LinearCombinationISK_fSK_fLNS_15FloatRoundStyleE2EEESJ_S1Q_JEEENSA_5SM1004TMEM4LOAD26SM100_TMEM_LOAD_16dp256b4xES13_NS14_INS15_ILi2ELi4ELi3EEES18_NST_INSB_IJS19_S1O_EEENSB_IJS1O_SE_EEEEEEENSA_17SM75_U32x4_LDSM_NENSA_14SM90_TMA_STOREES27_NSA_17SM90_U32x4_STSM_NENSA_39AutoVectorizingCopyWithAssumedAlignmentILi128EEEEEEvvEEEEvNT_6ParamsE --------------------------
	.section	.nv.info._ZN7cutlass13device_kernelINS_4conv6kernel13ConvUniversalINS1_16ConvProblemShapeILNS1_8OperatorE2ELi2EEENS1_10collective14CollectiveConvINS1_47MainloopSm100TmaUmmaWarpSpecializedImplicitGemmILS5_2ELi13ELi2ELi1ELi2EN4cute5tupleIJNSA_1CILi2EEENSC_ILi1EEESE_EEEEENSB_IJNSC_ILi64EEENSB_IJSH_EEESI_EEENS_10bfloat16_tESK_NSA_8TiledMMAINSA_8MMA_AtomIJNSA_20SM100_MMA_F16BF16_SSISK_SK_fLi64ELi64ELNSA_4UMMA5MajorE1ELSP_1ELNSO_7ScaleInE0ELSQ_0EEEEEENSA_6LayoutINSB_IJSE_SE_SE_EEENSB_IJNSC_ILi0EEESV_SV_EEEEENSB_IJNSA_10UnderscoreESY_SY_EEEEENS7_6detail27Sm100ImplicitGemmTileTraitsINSA_13SM90_TMA_LOADENSA_14ComposedLayoutINSA_7SwizzleILi3ELi4ELi3EEENSA_18smem_ptr_flag_bitsILi16EEENST_INSB_IJSH_NSC_ILi8EEEEEENSB_IJSE_SH_EEEEEEEvEENS12_INSA_30SM90_TMA_LOAD_IM2COL_MULTICASTES1D_vEEEENS_8epilogue10collective18CollectiveEpilogueINS1I_23Sm100TmaWarpSpecializedILi3ELi2ELi16ELb1ELb0EEEJSJ_NSB_IJNST_ISH_SE_EENST_INSC_ILi32EEESE_EEEEESK_NSB_IJlNSB_IJSE_llEEESV_EEESK_S1S_NS1I_6fusion15FusionCallbacksIS1M_NS1T_17LinearCombinationISK_fSK_fLNS_15FloatRoundStyleE2EEESJ_S1Q_JEEENSA_5SM1004TMEM4LOAD26SM100_TMEM_LOAD_16dp256b4xES13_NS14_INS15_ILi2ELi4ELi3EEES18_NST_INSB_IJS19_S1O_EEENSB_IJS1O_SE_EEEEEEENSA_17SM75_U32x4_LDSM_NENSA_14SM90_TMA_STOREES27_NSA_17SM90_U32x4_STSM_NENSA_39AutoVectorizingCopyWithAssumedAlignmentILi128EEEEEEvvEEEEvNT_6ParamsE,"",@"SHT_CUDA_INFO"
	.sectionflags	@""
	.align	4


	//----- nvinfo : EIATTR_CUDA_API_VERSION
	.align		4
        /*0000*/ 	.byte	0x04, 0x37
        /*0002*/ 	.short	(.L_31 - .L_30)
.L_30:
        /*0004*/ 	.word	0x00000082


	//----- nvinfo : EIATTR_KPARAM_INFO
	.align		4
.L_31:
        /*0008*/ 	.byte	0x04, 0x17
        /*000a*/ 	.short	(.L_33 - .L_32)
.L_32:
        /*000c*/ 	.word	0x00000000
        /*0010*/ 	.short	0x0000
        /*0012*/ 	.short	0x0000
        /*0014*/ 	.byte	0x00, 0xf0, 0x01, 0x20


	//----- nvinfo : EIATTR_AT_ENTRY_FRAGMENTS
	.align		4
.L_33:
        /*0018*/ 	.byte	0x04, 0x4f
        /*001a*/ 	.short	(.L_35 - .L_34)


	//   ....[0]....
.L_34:
        /*001c*/ 	.word	0x00000006


	//----- nvinfo : EIATTR_RESERVED_SMEM_USED
	.align		4
.L_35:
        /*0020*/ 	.byte	0x01, 0x41
	.zero		2


	//----- nvinfo : EIATTR_SPARSE_MMA_MASK
	.align		4
        /*0024*/ 	.byte	0x03, 0x50
        /*0026*/ 	.short	0x0000


	//----- nvinfo : EIATTR_TCGEN05_1CTA_USED
	.align		4
        /*0028*/ 	.byte	0x01, 0x51
	.zero		2


	//----- nvinfo : EIATTR_MAXREG_COUNT
	.align		4
        /*002c*/ 	.byte	0x03, 0x1b
        /*002e*/ 	.short	0x00ff


	//----- nvinfo : EIATTR_NUM_BARRIERS
	.align		4
        /*0030*/ 	.byte	0x02, 0x4c
        /*0032*/ 	.byte	0x07
	.zero		1


	//----- nvinfo : EIATTR_EXTERNS
	.align		4
        /*0034*/ 	.byte	0x04, 0x0f
        /*0036*/ 	.short	(.L_37 - .L_36)


	//   ....[0]....
	.align		4
.L_36:
        /*0038*/ 	.word	index@(__assertfail)


	//----- nvinfo : EIATTR_MERCURY_ISA_VERSION
	.align		4
.L_37:
        /*003c*/ 	.byte	0x03, 0x5f
        /*003e*/ 	.short	0x0101


	//----- nvinfo : EIATTR_INT_WARP_WIDE_INSTR_OFFSETS
	.align		4
        /*0040*/ 	.byte	0x04, 0x31
        /*0042*/ 	.short	(.L_39 - .L_38)


	//   ....[0]....
.L_38:
        /*0044*/ 	.word	0x00004220


	//   ....[1]....
        /*0048*/ 	.word	0x00004240


	//   ....[2]....
        /*004c*/ 	.word	0x00004270


	//   ....[3]....
        /*0050*/ 	.word	0x00004d00


	//   ....[4]....
        /*0054*/ 	.word	0x00004f90


	//   ....[5]....
        /*0058*/ 	.word	0x00004fb0


	//   ....[6]....
        /*005c*/ 	.word	0x00005250


	//   ....[7]....
        /*0060*/ 	.word	0x00005380


	//   ....[8]....
        /*0064*/ 	.word	0x000060e0


	//----- nvinfo : EIATTR_COOP_GROUP_MASK_REGIDS
	.align		4
.L_39:
        /*0068*/ 	.byte	0x04, 0x29
        /*006a*/ 	.short	(.L_41 - .L_40)


	//   ....[0]....
.L_40:
        /*006c*/ 	.word	0xffffffff


	//   ....[1]....
        /*0070*/ 	.word	0xffffffff


	//   ....[2]....
        /*0074*/ 	.word	0xffffffff


	//   ....[3]....
        /*0078*/ 	.word	0xffffffff


	//   ....[4]....
        /*007c*/ 	.word	0xffffffff


	//   ....[5]....
        /*0080*/ 	.word	0xffffffff


	//   ....[6]....
        /*0084*/ 	.word	0xffffffff


	//   ....[7]....
        /*0088*/ 	.word	0xffffffff


	//   ....[8]....
        /*008c*/ 	.word	0xffffffff


	//   ....[9]....
        /*0090*/ 	.word	0xffffffff


	//   ....[10]....
        /*0094*/ 	.word	0xffffffff


	//   ....[11]....
        /*0098*/ 	.word	0xffffffff


	//   ....[12]....
        /*009c*/ 	.word	0xffffffff


	//----- nvinfo : EIATTR_COOP_GROUP_INSTR_OFFSETS
	.align		4
.L_41:
        /*00a0*/ 	.byte	0x04, 0x28
        /*00a2*/ 	.short	(.L_43 - .L_42)


	//   ....[0]....
.L_42:
        /*00a4*/ 	.word	0x000000a0


	//   ....[1]....
        /*00a8*/ 	.word	0x000004e0


	//   ....[2]....
        /*00ac*/ 	.word	0x000007c0


	//   ....[3]....
        /*00b0*/ 	.word	0x00000940


	//   ....[4]....
        /*00b4*/ 	.word	0x00000a40


	//   ....[5]....
        /*00b8*/ 	.word	0x00000b90


	//   ....[6]....
        /*00bc*/ 	.word	0x00000d90


	//   ....[7]....
        /*00c0*/ 	.word	0x00002590


	//   ....[8]....
        /*00c4*/ 	.word	0x00003570


	//   ....[9]....
        /*00c8*/ 	.word	0x00003780


	//   ....[10]....
        /*00cc*/ 	.word	0x000037b0


	//   ....[11]....
        /*00d0*/ 	.word	0x00004100


	//   ....[12]....
        /*00d4*/ 	.word	0x00004340


	//----- nvinfo : EIATTR_VRC_CTA_INIT_COUNT
	.align		4
.L_43:
        /*00d8*/ 	.byte	0x02, 0x4a
        /*00da*/ 	.byte	0x80
	.zero		1


	//----- nvinfo : EIATTR_SYSCALL_OFFSETS
	.align		4
        /*00dc*/ 	.byte	0x04, 0x46
        /*00de*/ 	.short	(.L_45 - .L_44)


	//   ....[0]....
.L_44:
        /*00e0*/ 	.word	0x00006350


	//   ....[1]....
        /*00e4*/ 	.word	0x00006440


	//   ....[2]....
        /*00e8*/ 	.word	0x00006b90


	//   ....[3]....
        /*00ec*/ 	.word	0x000074d0


	//----- nvinfo : EIATTR_MBARRIER_INSTR_OFFSETS
	.align		4
.L_45:
        /*00f0*/ 	.byte	0x04, 0x39
        /*00f2*/ 	.short	(.L_47 - .L_46)


	//   ....[0]....
.L_46:
        /*00f4*/ 	.word	0x00000600
        /*00f8*/ 	.word	0x000000ff
        /*00fc*/ 	.word	0x00000000
        /*0100*/ 	.short	0x0100
        /*0102*/ 	.byte	0x07
	.zero		1


	//   ....[1]....
        /*0104*/ 	.word	0x00000610
        /*0108*/ 	.word	0x000000ff
        /*010c*/ 	.word	0x00000068
        /*0110*/ 	.short	0x0100
        /*0112*/ 	.byte	0x07
	.zero		1


	//   ....[2]....
        /*0114*/ 	.word	0x00000620
        /*0118*/ 	.word	0x000000ff
        /*011c*/ 	.word	0x00000008
        /*0120*/ 	.short	0x0100
        /*0122*/ 	.byte	0x07
	.zero		1


	//   ....[3]....
        /*0124*/ 	.word	0x00000630
        /*0128*/ 	.word	0x000000ff
        /*012c*/ 	.word	0x00000070
        /*0130*/ 	.short	0x0100
        /*0132*/ 	.byte	0x07
	.zero		1


	//   ....[4]....
        /*0134*/ 	.word	0x00000640
        /*0138*/ 	.word	0x000000ff
        /*013c*/ 	.word	0x00000010
        /*0140*/ 	.short	0x0100
        /*0142*/ 	.byte	0x07
	.zero		1


	//   ....[5]....
        /*0144*/ 	.word	0x00000650
        /*0148*/ 	.word	0x000000ff
        /*014c*/ 	.word	0x00000078
        /*0150*/ 	.short	0x0100
        /*0152*/ 	.byte	0x07
	.zero		1


	//   ....[6]....
        /*0154*/ 	.word	0x00000660
        /*0158*/ 	.word	0x000000ff
        /*015c*/ 	.word	0x00000018
        /*0160*/ 	.short	0x0100
        /*0162*/ 	.byte	0x07
	.zero		1


	//   ....[7]....
        /*0164*/ 	.word	0x00000670
        /*0168*/ 	.word	0x000000ff
        /*016c*/ 	.word	0x00000080
        /*0170*/ 	.short	0x0100
        /*0172*/ 	.byte	0x07
	.zero		1


	//   ....[8]....
        /*0174*/ 	.word	0x00000680
        /*0178*/ 	.word	0x000000ff
        /*017c*/ 	.word	0x00000020
        /*0180*/ 	.short	0x0100
        /*0182*/ 	.byte	0x07
	.zero		1


	//   ....[9]....
        /*0184*/ 	.word	0x00000690
        /*0188*/ 	.word	0x000000ff
        /*018c*/ 	.word	0x00000088
        /*0190*/ 	.short	0x0100
        /*0192*/ 	.byte	0x07
	.zero		1


	//   ....[10]....
        /*0194*/ 	.word	0x000006a0
        /*0198*/ 	.word	0x000000ff
        /*019c*/ 	.word	0x00000028
        /*01a0*/ 	.short	0x0100
        /*01a2*/ 	.byte	0x07
	.zero		1


	//   ....[11]....
        /*01a4*/ 	.word	0x000006b0
        /*01a8*/ 	.word	0x000000ff
        /*01ac*/ 	.word	0x00000090
        /*01b0*/ 	.short	0x0100
        /*01b2*/ 	.byte	0x07
	.zero		1


	//   ....[12]....
        /*01b4*/ 	.word	0x000006c0
        /*01b8*/ 	.word	0x000000ff
        /*01bc*/ 	.word	0x00000030
        /*01c0*/ 	.short	0x0100
        /*01c2*/ 	.byte	0x07
	.zero		1


	//   ....[13]....
        /*01c4*/ 	.word	0x000006d0
        /*01c8*/ 	.word	0x000000ff
        /*01cc*/ 	.word	0x00000098
        /*01d0*/ 	.short	0x0100
        /*01d2*/ 	.byte	0x07
	.zero		1


	//   ....[14]....
        /*01d4*/ 	.word	0x000006e0
        /*01d8*/ 	.word	0x000000ff
        /*01dc*/ 	.word	0x00000038
        /*01e0*/ 	.short	0x0100
        /*01e2*/ 	.byte	0x07
	.zero		1


	//   ....[15]....
        /*01e4*/ 	.word	0x000006f0
        /*01e8*/ 	.word	0x000000ff
        /*01ec*/ 	.word	0x000000a0
        /*01f0*/ 	.short	0x0100
        /*01f2*/ 	.byte	0x07
	.zero		1


	//   ....[16]....
        /*01f4*/ 	.word	0x00000700
        /*01f8*/ 	.word	0x000000ff
        /*01fc*/ 	.word	0x00000040
        /*0200*/ 	.short	0x0100
        /*0202*/ 	.byte	0x07
	.zero		1


	//   ....[17]....
        /*0204*/ 	.word	0x00000710
        /*0208*/ 	.word	0x000000ff
        /*020c*/ 	.word	0x000000a8
        /*0210*/ 	.short	0x0100
        /*0212*/ 	.byte	0x07
	.zero		1


	//   ....[18]....
        /*0214*/ 	.word	0x00000720
        /*0218*/ 	.word	0x000000ff
        /*021c*/ 	.word	0x00000048
        /*0220*/ 	.short	0x0100
        /*0222*/ 	.byte	0x07
	.zero		1


	//   ....[19]....
        /*0224*/ 	.word	0x00000730
        /*0228*/ 	.word	0x000000ff
        /*022c*/ 	.word	0x000000b0
        /*0230*/ 	.short	0x0100
        /*0232*/ 	.byte	0x07
	.zero		1


	//   ....[20]....
        /*0234*/ 	.word	0x00000740
        /*0238*/ 	.word	0x000000ff
        /*023c*/ 	.word	0x00000050
        /*0240*/ 	.short	0x0100
        /*0242*/ 	.byte	0x07
	.zero		1


	//   ....[21]....
        /*0244*/ 	.word	0x00000750
        /*0248*/ 	.word	0x000000ff
        /*024c*/ 	.word	0x000000b8
        /*0250*/ 	.short	0x0100
        /*0252*/ 	.byte	0x07
	.zero		1


	//   ....[22]....
        /*0254*/ 	.word	0x00000760
        /*0258*/ 	.word	0x000000ff
        /*025c*/ 	.word	0x00000058
        /*0260*/ 	.short	0x0100
        /*0262*/ 	.byte	0x07
	.zero		1


	//   ....[23]....
        /*0264*/ 	.word	0x00000770
        /*0268*/ 	.word	0x000000ff
        /*026c*/ 	.word	0x000000c0
        /*0270*/ 	.short	0x0100
        /*0272*/ 	.byte	0x07
	.zero		1


	//   ....[24]....
        /*0274*/ 	.word	0x00000780
        /*0278*/ 	.word	0x000000ff
        /*027c*/ 	.word	0x00000060
        /*0280*/ 	.short	0x0100
        /*0282*/ 	.byte	0x07
	.zero		1


	//   ....[25]....
        /*0284*/ 	.word	0x00000790
        /*0288*/ 	.word	0x000000ff
        /*028c*/ 	.word	0x000000c8
        /*0290*/ 	.short	0x0100
        /*0292*/ 	.byte	0x07
	.zero		1


	//   ....[26]....
        /*0294*/ 	.word	0x000008d0
        /*0298*/ 	.word	0x000000ff
        /*029c*/ 	.word	0x000000d0
        /*02a0*/ 	.short	0x0100
        /*02a2*/ 	.byte	0x07
	.zero		1


	//   ....[27]....
        /*02a4*/ 	.word	0x000008e0
        /*02a8*/ 	.word	0x000000ff
        /*02ac*/ 	.word	0x000000e8
        /*02b0*/ 	.short	0x0100
        /*02b2*/ 	.byte	0x07
	.zero		1


	//   ....[28]....
        /*02b4*/ 	.word	0x000008f0
        /*02b8*/ 	.word	0x000000ff
        /*02bc*/ 	.word	0x000000d8
        /*02c0*/ 	.short	0x0100
        /*02c2*/ 	.byte	0x07
	.zero		1


	//   ....[29]....
        /*02c4*/ 	.word	0x00000900
        /*02c8*/ 	.word	0x000000ff
        /*02cc*/ 	.word	0x000000f0
        /*02d0*/ 	.short	0x0100
        /*02d2*/ 	.byte	0x07
	.zero		1


	//   ....[30]....
        /*02d4*/ 	.word	0x00000910
        /*02d8*/ 	.word	0x000000ff
        /*02dc*/ 	.word	0x000000e0
        /*02e0*/ 	.short	0x0100
        /*02e2*/ 	.byte	0x07
	.zero		1


	//   ....[31]....
        /*02e4*/ 	.word	0x00000920
        /*02e8*/ 	.word	0x000000ff
        /*02ec*/ 	.word	0x000000f8
        /*02f0*/ 	.short	0x0100
        /*02f2*/ 	.byte	0x07
	.zero		1


	//   ....[32]....
        /*02f4*/ 	.word	0x00000a10
        /*02f8*/ 	.word	0x000000ff
        /*02fc*/ 	.word	0x00000100
        /*0300*/ 	.short	0x0100
        /*0302*/ 	.byte	0x06
	.zero		1


	//   ....[33]....
        /*0304*/ 	.word	0x00000a20
        /*0308*/ 	.word	0x000000ff
        /*030c*/ 	.word	0x00000108
        /*0310*/ 	.short	0x0100
        /*0312*/ 	.byte	0x06
	.zero		1


	//   ....[34]....
        /*0314*/ 	.word	0x00000b60
        /*0318*/ 	.word	0x000000ff
        /*031c*/ 	.word	0x00000110
        /*0320*/ 	.short	0x0100
        /*0322*/ 	.byte	0x06
	.zero		1


	//   ....[35]....
        /*0324*/ 	.word	0x00000b70
        /*0328*/ 	.word	0x000000ff
        /*032c*/ 	.word	0x00000118
        /*0330*/ 	.short	0x0100
        /*0332*/ 	.byte	0x06
	.zero		1


	//   ....[36]....
        /*0334*/ 	.word	0x00000ca0
        /*0338*/ 	.word	0x000000ff
        /*033c*/ 	.word	0x00000120
        /*0340*/ 	.short	0x0100
        /*0342*/ 	.byte	0x07
	.zero		1


	//   ....[37]....
        /*0344*/ 	.word	0x00000cb0
        /*0348*/ 	.word	0x000000ff
        /*034c*/ 	.word	0x00000130
        /*0350*/ 	.short	0x0100
        /*0352*/ 	.byte	0x07
	.zero		1


	//   ....[38]....
        /*0354*/ 	.word	0x00000cc0
        /*0358*/ 	.word	0x000000ff
        /*035c*/ 	.word	0x00000128
        /*0360*/ 	.short	0x0100
        /*0362*/ 	.byte	0x07
	.zero		1


	//   ....[39]....
        /*0364*/ 	.word	0x00000cd0
        /*0368*/ 	.word	0x000000ff
        /*036c*/ 	.word	0x00000138
        /*0370*/ 	.short	0x0100
        /*0372*/ 	.byte	0x07
	.zero		1


	//   ....[40]....
        /*0374*/ 	.word	0x00001940
        /*0378*/ 	.word	0x000000ff
        /*037c*/ 	.word	0x00000068
        /*0380*/ 	.short	0x010a
        /*0382*/ 	.byte	0x04
	.zero		1


	//   ....[41]....
        /*0384*/ 	.word	0x00001c20
        /*0388*/ 	.word	0x000000ff
        /*038c*/ 	.word	0x00000068
        /*0390*/ 	.short	0x010a
        /*0392*/ 	.byte	0x1d
	.zero		1


	//   ....[42]....
        /*0394*/ 	.word	0x00001de0
        /*0398*/ 	.word	0x000000ff
        /*039c*/ 	.word	0x00000068
        /*03a0*/ 	.short	0x010a
        /*03a2*/ 	.byte	0x11
	.zero		1


	//   ....[43]....
        /*03a4*/ 	.word	0x00002030
        /*03a8*/ 	.word	0x000000ff
        /*03ac*/ 	.word	0x00000108
        /*03b0*/ 	.short	0x0101
        /*03b2*/ 	.byte	0x25
	.zero		1


	//   ....[44]....
        /*03b4*/ 	.word	0x00002050
        /*03b8*/ 	.word	0x000000ff
        /*03bc*/ 	.word	0x00000068
        /*03c0*/ 	.short	0x010a
        /*03c2*/ 	.byte	0x04
	.zero		1


	//   ....[45]....
        /*03c4*/ 	.word	0x00002180
        /*03c8*/ 	.word	0x000000ff
        /*03cc*/ 	.word	0x00000068
        /*03d0*/ 	.short	0x010a
        /*03d2*/ 	.byte	0x21
	.zero		1


	//   ....[46]....
        /*03d4*/ 	.word	0x00002340
        /*03d8*/ 	.word	0x000000ff
        /*03dc*/ 	.word	0x00000068
        /*03e0*/ 	.short	0x010a
        /*03e2*/ 	.byte	0x09
	.zero		1


	//   ....[47]....
        /*03e4*/ 	.word	0x000025a0
        /*03e8*/ 	.word	0x000000ff
        /*03ec*/ 	.word	0x00000110
        /*03f0*/ 	.short	0x010a
        /*03f2*/ 	.byte	0x25
	.zero		1


	//   ....[48]....
        /*03f4*/ 	.word	0x00002660
        /*03f8*/ 	.word	0x000000ff
        /*03fc*/ 	.word	0x00000000
        /*0400*/ 	.short	0x0101
        /*0402*/ 	.byte	0x04
	.zero		1


	//   ....[49]....
        /*0404*/ 	.word	0x00002b40
        /*0408*/ 	.word	0x000000ff
        /*040c*/ 	.word	0x00000000
        /*0410*/ 	.short	0x010a
        /*0412*/ 	.byte	0x04
	.zero		1


	//   ....[50]....
        /*0414*/ 	.word	0x00002bd0
        /*0418*/ 	.word	0x000000ff
        /*041c*/ 	.word	0x00000000
        /*0420*/ 	.short	0x010a
        /*0422*/ 	.byte	0x04
	.zero		1


	//   ....[51]....
        /*0424*/ 	.word	0x00002c60
        /*0428*/ 	.word	0x000000ff
        /*042c*/ 	.word	0x00000000
        /*0430*/ 	.short	0x010a
        /*0432*/ 	.byte	0x04
	.zero		1


	//   ....[52]....
        /*0434*/ 	.word	0x00002cf0
        /*0438*/ 	.word	0x000000ff
        /*043c*/ 	.word	0x00000000
        /*0440*/ 	.short	0x010a
        /*0442*/ 	.byte	0x04
	.zero		1


	//   ....[53]....
        /*0444*/ 	.word	0x00002d80
        /*0448*/ 	.word	0x000000ff
        /*044c*/ 	.word	0x00000000
        /*0450*/ 	.short	0x010a
        /*0452*/ 	.byte	0x04
	.zero		1


	//   ....[54]....
        /*0454*/ 	.word	0x00002e10
        /*0458*/ 	.word	0x000000ff
        /*045c*/ 	.word	0x00000000
        /*0460*/ 	.short	0x010a
        /*0462*/ 	.byte	0x04
	.zero		1


	//   ....[55]....
        /*0464*/ 	.word	0x00002ea0
        /*0468*/ 	.word	0x000000ff
        /*046c*/ 	.word	0x00000000
        /*0470*/ 	.short	0x010a
        /*0472*/ 	.byte	0x04
	.zero		1


	//   ....[56]....
        /*0474*/ 	.word	0x00002f30
        /*0478*/ 	.word	0x000000ff
        /*047c*/ 	.word	0x00000000
        /*0480*/ 	.short	0x010a
        /*0482*/ 	.byte	0x04
	.zero		1


	//   ....[57]....
        /*0484*/ 	.word	0x00002fc0
        /*0488*/ 	.word	0x000000ff
        /*048c*/ 	.word	0x00000000
        /*0490*/ 	.short	0x010a
        /*0492*/ 	.byte	0x04
	.zero		1


	//   ....[58]....
        /*0494*/ 	.word	0x00003050
        /*0498*/ 	.word	0x000000ff
        /*049c*/ 	.word	0x00000000
        /*04a0*/ 	.short	0x010a
        /*04a2*/ 	.byte	0x04
	.zero		1


	//   ....[59]....
        /*04a4*/ 	.word	0x000030e0
        /*04a8*/ 	.word	0x000000ff
        /*04ac*/ 	.word	0x00000000
        /*04b0*/ 	.short	0x010a
        /*04b2*/ 	.byte	0x04
	.zero		1


	//   ....[60]....
        /*04b4*/ 	.word	0x00003170
        /*04b8*/ 	.word	0x000000ff
        /*04bc*/ 	.word	0x00000000
        /*04c0*/ 	.short	0x010a
        /*04c2*/ 	.byte	0x04
	.zero		1


	//   ....[61]....
        /*04c4*/ 	.word	0x00003210
        /*04c8*/ 	.word	0x00000000
        /*04cc*/ 	.word	0x00000000
        /*04d0*/ 	.short	0x010a
        /*04d2*/ 	.byte	0xff
	.zero		1


	//   ....[62]....
        /*04d4*/ 	.word	0x00003340
        /*04d8*/ 	.word	0x000000ff
        /*04dc*/ 	.word	0x00000118
        /*04e0*/ 	.short	0x010a
        /*04e2*/ 	.byte	0x2d
	.zero		1


	//   ....[63]....
        /*04e4*/ 	.word	0x000033e0
        /*04e8*/ 	.word	0x000000ff
        /*04ec*/ 	.word	0x00000110
        /*04f0*/ 	.short	0x010a
        /*04f2*/ 	.byte	0x2d
	.zero		1


	//   ....[64]....
        /*04f4*/ 	.word	0x00003480
        /*04f8*/ 	.word	0x000000ff
        /*04fc*/ 	.word	0x00000000
        /*0500*/ 	.short	0x0101
        /*0502*/ 	.byte	0x06
	.zero		1


	//   ....[65]....
        /*0504*/ 	.word	0x000034c0
        /*0508*/ 	.word	0x000000ff
        /*050c*/ 	.word	0x00000118
        /*0510*/ 	.short	0x0106
        /*0512*/ 	.byte	0x2d
	.zero		1


	//   ....[66]....
        /*0514*/ 	.word	0x00003500
        /*0518*/ 	.word	0x00000000
        /*051c*/ 	.word	0x00000118
        /*0520*/ 	.short	0x010a
        /*0522*/ 	.byte	0xff
	.zero		1


	//   ....[67]....
        /*0524*/ 	.word	0x00003a50
        /*0528*/ 	.word	0x000000ff
        /*052c*/ 	.word	0x00000110
        /*0530*/ 	.short	0x010a
        /*0532*/ 	.byte	0x07
	.zero		1


	//   ....[68]....
        /*0534*/ 	.word	0x00003b00
        /*0538*/ 	.word	0x000000ff
        /*053c*/ 	.word	0x00000000
        /*0540*/ 	.short	0x0101
        /*0542*/ 	.byte	0x05
	.zero		1


	//   ....[69]....
        /*0544*/ 	.word	0x00003b10
        /*0548*/ 	.word	0x000000ff
        /*054c*/ 	.word	0x00000130
        /*0550*/ 	.short	0x010a
        /*0552*/ 	.byte	0x09
	.zero		1


	//   ....[70]....
        /*0554*/ 	.word	0x00003b90
        /*0558*/ 	.word	0x000000ff
        /*055c*/ 	.word	0x00000000
        /*0560*/ 	.short	0x010a
        /*0562*/ 	.byte	0x04
	.zero		1


	//   ....[71]....
        /*0564*/ 	.word	0x00003c30
        /*0568*/ 	.word	0x000000ff
        /*056c*/ 	.word	0x00000000
        /*0570*/ 	.short	0x010a
        /*0572*/ 	.byte	0x08
	.zero		1


	//   ....[72]....
        /*0574*/ 	.word	0x00003d60
        /*0578*/ 	.word	0x000000ff
        /*057c*/ 	.word	0x00000000
        /*0580*/ 	.short	0x010a
        /*0582*/ 	.byte	0x04
	.zero		1


	//   ....[73]....
        /*0584*/ 	.word	0x00004050
        /*0588*/ 	.word	0x000000ff
        /*058c*/ 	.word	0x00000000
        /*0590*/ 	.short	0x010a
        /*0592*/ 	.byte	0x05
	.zero		1


	//   ....[74]....
        /*0594*/ 	.word	0x000040e0
        /*0598*/ 	.word	0x000000ff
        /*059c*/ 	.word	0x00000000
        /*05a0*/ 	.short	0x010a
        /*05a2*/ 	.byte	0x06
	.zero		1


	//   ....[75]....
        /*05a4*/ 	.word	0x000045e0
        /*05a8*/ 	.word	0x000000ff
        /*05ac*/ 	.word	0x00000110
        /*05b0*/ 	.short	0x010a
        /*05b2*/ 	.byte	0x0f
	.zero		1


	//   ....[76]....
        /*05b4*/ 	.word	0x000048e0
        /*05b8*/ 	.word	0x000000ff
        /*05bc*/ 	.word	0x00000000
        /*05c0*/ 	.short	0x0101
        /*05c2*/ 	.byte	0x0e
	.zero		1


	//   ....[77]....
        /*05c4*/ 	.word	0x00004c10
        /*05c8*/ 	.word	0x000000ff
        /*05cc*/ 	.word	0x00000108
        /*05d0*/ 	.short	0x010a
        /*05d2*/ 	.byte	0x0f
	.zero		1


	//   ....[78]....
        /*05d4*/ 	.word	0x00004f30
        /*05d8*/ 	.word	0x000000ff
        /*05dc*/ 	.word	0x000000e8
        /*05e0*/ 	.short	0x010a
        /*05e2*/ 	.byte	0x13
	.zero		1


	//   ....[79]....
        /*05e4*/ 	.word	0x00005110
        /*05e8*/ 	.word	0x000000ff
        /*05ec*/ 	.word	0x000000d0
        /*05f0*/ 	.short	0x010b
        /*05f2*/ 	.byte	0x13
	.zero		1


	//   ....[80]....
        /*05f4*/ 	.word	0x00005190
        /*05f8*/ 	.word	0x000000ff
        /*05fc*/ 	.word	0x00000000
        /*0600*/ 	.short	0x0101
        /*0602*/ 	.byte	0x15
	.zero		1


	//   ....[81]....
        /*0604*/ 	.word	0x000051d0
        /*0608*/ 	.word	0x000000ff
        /*060c*/ 	.word	0x000000e8
        /*0610*/ 	.short	0x010a
        /*0612*/ 	.byte	0x11
	.zero		1


	//   ....[82]....
        /*0614*/ 	.word	0x000053a0
        /*0618*/ 	.word	0x000000ff
        /*061c*/ 	.word	0x000000d0
        /*0620*/ 	.short	0x010b
        /*0622*/ 	.byte	0x11
	.zero		1


	//   ....[83]....
        /*0624*/ 	.word	0x00005410
        /*0628*/ 	.word	0x000000ff
        /*062c*/ 	.word	0x00000000
        /*0630*/ 	.short	0x0101
        /*0632*/ 	.byte	0x13
	.zero		1


	//   ....[84]....
        /*0634*/ 	.word	0x00005460
        /*0638*/ 	.word	0x000000ff
        /*063c*/ 	.word	0x00000000
        /*0640*/ 	.short	0x010a
        /*0642*/ 	.byte	0x04
	.zero		1


	//   ....[85]....
        /*0644*/ 	.word	0x000054f0
        /*0648*/ 	.word	0x000000ff
        /*064c*/ 	.word	0x00000000
        /*0650*/ 	.short	0x010a
        /*0652*/ 	.byte	0x04
	.zero		1


	//   ....[86]....
        /*0654*/ 	.word	0x00005590
        /*0658*/ 	.word	0x00000000
        /*065c*/ 	.word	0x00000000
        /*0660*/ 	.short	0x010a
        /*0662*/ 	.byte	0xff
	.zero		1


	//   ....[87]....
        /*0664*/ 	.word	0x00005940
        /*0668*/ 	.word	0x000000ff
        /*066c*/ 	.word	0x00000110
        /*0670*/ 	.short	0x010a
        /*0672*/ 	.byte	0x32
	.zero		1


	//   ....[88]....
        /*0674*/ 	.word	0x00005a40
        /*0678*/ 	.word	0x000000ff
        /*067c*/ 	.word	0x00000000
        /*0680*/ 	.short	0x0101
        /*0682*/ 	.byte	0x04
	.zero		1


	//   ....[89]....
        /*0684*/ 	.word	0x00006850
        /*0688*/ 	.word	0x00000000
        /*068c*/ 	.word	0x000000d0
        /*0690*/ 	.short	0x010a
        /*0692*/ 	.byte	0xff
	.zero		1


	//   ....[90]....
        /*0694*/ 	.word	0x00006860
        /*0698*/ 	.word	0x00000053
        /*069c*/ 	.word	0x00000120
        /*06a0*/ 	.short	0x010a
        /*06a2*/ 	.byte	0xff
	.zero		1


	//   ....[91]....
        /*06a4*/ 	.word	0x000068f0
        /*06a8*/ 	.word	0x00000000
        /*06ac*/ 	.word	0x000000d0
        /*06b0*/ 	.short	0x010a
        /*06b2*/ 	.byte	0xff
	.zero		1


	//   ....[92]....
        /*06b4*/ 	.word	0x00006a70
        /*06b8*/ 	.word	0x00000053
        /*06bc*/ 	.word	0x00000120
        /*06c0*/ 	.short	0x010a
        /*06c2*/ 	.byte	0xff
	.zero		1


	//   ....[93]....
        /*06c4*/ 	.word	0x00007250
        /*06c8*/ 	.word	0x00000000
        /*06cc*/ 	.word	0x00000000
        /*06d0*/ 	.short	0x0101
        /*06d2*/ 	.byte	0xff
	.zero		1


	//   ....[94]....
        /*06d4*/ 	.word	0x00007260
        /*06d8*/ 	.word	0x00000003
        /*06dc*/ 	.word	0x000000d0
        /*06e0*/ 	.short	0x010a
        /*06e2*/ 	.byte	0xff
	.zero		1


	//   ....[95]....
        /*06e4*/ 	.word	0x00007310
        /*06e8*/ 	.word	0x00000003
        /*06ec*/ 	.word	0x000000d0
        /*06f0*/ 	.short	0x010a
        /*06f2*/ 	.byte	0xff
	.zero		1


	//   ....[96]....
        /*06f4*/ 	.word	0x00007640
        /*06f8*/ 	.word	0x000000ff
        /*06fc*/ 	.word	0x00000000
        /*0700*/ 	.short	0x0101
        /*0702*/ 	.byte	0x05
	.zero		1


	//   ....[97]....
        /*0704*/ 	.word	0x00007be0
        /*0708*/ 	.word	0x00000002
        /*070c*/ 	.word	0x00000000
        /*0710*/ 	.short	0x0101
        /*0712*/ 	.byte	0xff
	.zero		1


	//   ....[98]....
        /*0714*/ 	.word	0x00007e20
        /*0718*/ 	.word	0x000000ff
        /*071c*/ 	.word	0x00000000
        /*0720*/ 	.short	0x0101
        /*0722*/ 	.byte	0x04
	.zero		1


	//   ....[99]....
        /*0724*/ 	.word	0x00007e50
        /*0728*/ 	.word	0x00000003
        /*072c*/ 	.word	0x00000068
        /*0730*/ 	.short	0x010a
        /*0732*/ 	.byte	0xff
	.zero		1


	//   ....[100]....
        /*0734*/ 	.word	0x00007eb0
        /*0738*/ 	.word	0x00000003
        /*073c*/ 	.word	0x00000068
        /*0740*/ 	.short	0x010a
        /*0742*/ 	.byte	0xff
	.zero		1


	//   ....[101]....
        /*0744*/ 	.word	0x00007f10
        /*0748*/ 	.word	0x00000002
        /*074c*/ 	.word	0x00000110
        /*0750*/ 	.short	0x010a
        /*0752*/ 	.byte	0xff
	.zero		1


	//   ....[102]....
        /*0754*/ 	.word	0x00007f70
        /*0758*/ 	.word	0x00000000
        /*075c*/ 	.word	0x00000000
        /*0760*/ 	.short	0x010a
        /*0762*/ 	.byte	0xff
	.zero		1


	//   ....[103]....
        /*0764*/ 	.word	0x00007fd0
        /*0768*/ 	.word	0x00000000
        /*076c*/ 	.word	0x00000000
        /*0770*/ 	.short	0x010a
        /*0772*/ 	.byte	0xff
	.zero		1


	//   ....[104]....
        /*0774*/ 	.word	0x00008030
        /*0778*/ 	.word	0x00000000
        /*077c*/ 	.word	0x00000000
        /*0780*/ 	.short	0x010a
        /*0782*/ 	.byte	0xff
	.zero		1


	//   ....[105]....
        /*0784*/ 	.word	0x00008090
        /*0788*/ 	.word	0x00000000
        /*078c*/ 	.word	0x00000000
        /*0790*/ 	.short	0x010a
        /*0792*/ 	.byte	0xff
	.zero		1


	//   ....[106]....
        /*0794*/ 	.word	0x000080f0
        /*0798*/ 	.word	0x00000000
        /*079c*/ 	.word	0x00000000
        /*07a0*/ 	.short	0x010a
        /*07a2*/ 	.byte	0xff
	.zero		1


	//   ....[107]....
        /*07a4*/ 	.word	0x00008150
        /*07a8*/ 	.word	0x00000000
        /*07ac*/ 	.word	0x00000000
        /*07b0*/ 	.short	0x010a
        /*07b2*/ 	.byte	0xff
	.zero		1


	//   ....[108]....
        /*07b4*/ 	.word	0x000081b0
        /*07b8*/ 	.word	0x00000000
        /*07bc*/ 	.word	0x00000000
        /*07c0*/ 	.short	0x010a
        /*07c2*/ 	.byte	0xff
	.zero		1


	//   ....[109]....
        /*07c4*/ 	.word	0x00008210
        /*07c8*/ 	.word	0x00000000
        /*07cc*/ 	.word	0x00000000
        /*07d0*/ 	.short	0x010a
        /*07d2*/ 	.byte	0xff
	.zero		1


	//   ....[110]....
        /*07d4*/ 	.word	0x00008270
        /*07d8*/ 	.word	0x00000000
        /*07dc*/ 	.word	0x00000000
        /*07e0*/ 	.short	0x010a
        /*07e2*/ 	.byte	0xff
	.zero		1


	//   ....[111]....
        /*07e4*/ 	.word	0x000082d0
        /*07e8*/ 	.word	0x00000000
        /*07ec*/ 	.word	0x00000000
        /*07f0*/ 	.short	0x010a
        /*07f2*/ 	.byte	0xff
	.zero		1


	//   ....[112]....
        /*07f4*/ 	.word	0x00008330
        /*07f8*/ 	.word	0x00000000
        /*07fc*/ 	.word	0x00000000
        /*0800*/ 	.short	0x010a
        /*0802*/ 	.byte	0xff
	.zero		1


	//   ....[113]....
        /*0804*/ 	.word	0x00008390
        /*0808*/ 	.word	0x00000000
        /*080c*/ 	.word	0x00000000
        /*0810*/ 	.short	0x010a
        /*0812*/ 	.byte	0xff
	.zero		1


	//   ....[114]....
        /*0814*/ 	.word	0x000083f0
        /*0818*/ 	.word	0x00000004
        /*081c*/ 	.word	0x00000118
        /*0820*/ 	.short	0x010a
        /*0822*/ 	.byte	0xff
	.zero		1


	//   ....[115]....
        /*0824*/ 	.word	0x00008450
        /*0828*/ 	.word	0x00000004
        /*082c*/ 	.word	0x00000110
        /*0830*/ 	.short	0x010a
        /*0832*/ 	.byte	0xff
	.zero		1


	//   ....[116]....
        /*0834*/ 	.word	0x000084b0
        /*0838*/ 	.word	0x00000000
        /*083c*/ 	.word	0x00000110
        /*0840*/ 	.short	0x010a
        /*0842*/ 	.byte	0xff
	.zero		1


	//   ....[117]....
        /*0844*/ 	.word	0x00008510
        /*0848*/ 	.word	0x00000000
        /*084c*/ 	.word	0x00000130
        /*0850*/ 	.short	0x010a
        /*0852*/ 	.byte	0xff
	.zero		1


	//   ....[118]....
        /*0854*/ 	.word	0x00008570
        /*0858*/ 	.word	0x00000000
        /*085c*/ 	.word	0x00000000
        /*0860*/ 	.short	0x010a
        /*0862*/ 	.byte	0xff
	.zero		1


	//   ....[119]....
        /*0864*/ 	.word	0x000085d0
        /*0868*/ 	.word	0x00000000
        /*086c*/ 	.word	0x00000000
        /*0870*/ 	.short	0x010a
        /*0872*/ 	.byte	0xff
	.zero		1


	//   ....[120]....
        /*0874*/ 	.word	0x00008630
        /*0878*/ 	.word	0x00000000
        /*087c*/ 	.word	0x00000000
        /*0880*/ 	.short	0x010a
        /*0882*/ 	.byte	0xff
	.zero		1


	//   ....[121]....
        /*0884*/ 	.word	0x00008690
        /*0888*/ 	.word	0x00000003
        /*088c*/ 	.word	0x00000110
        /*0890*/ 	.short	0x010a
        /*0892*/ 	.byte	0xff
	.zero		1


	//   ....[122]....
        /*0894*/ 	.word	0x000086f0
        /*0898*/ 	.word	0x00000000
        /*089c*/ 	.word	0x00000108
        /*08a0*/ 	.short	0x010a
        /*08a2*/ 	.byte	0xff
	.zero		1


	//   ....[123]....
        /*08a4*/ 	.word	0x00008750
        /*08a8*/ 	.word	0x00000000
        /*08ac*/ 	.word	0x000000e8
        /*08b0*/ 	.short	0x010a
        /*08b2*/ 	.byte	0xff
	.zero		1


	//   ....[124]....
        /*08b4*/ 	.word	0x000087b0
        /*08b8*/ 	.word	0x00000003
        /*08bc*/ 	.word	0x000000e8
        /*08c0*/ 	.short	0x010a
        /*08c2*/ 	.byte	0xff
	.zero		1


	//   ....[125]....
        /*08c4*/ 	.word	0x00008810
        /*08c8*/ 	.word	0x00000000
        /*08cc*/ 	.word	0x00000000
        /*08d0*/ 	.short	0x010a
        /*08d2*/ 	.byte	0xff
	.zero		1


	//   ....[126]....
        /*08d4*/ 	.word	0x00008870
        /*08d8*/ 	.word	0x00000000
        /*08dc*/ 	.word	0x00000000
        /*08e0*/ 	.short	0x010a
        /*08e2*/ 	.byte	0xff
	.zero		1


	//   ....[127]....
        /*08e4*/ 	.word	0x000088d0
        /*08e8*/ 	.word	0x00000000
        /*08ec*/ 	.word	0x00000110
        /*08f0*/ 	.short	0x010a
        /*08f2*/ 	.byte	0xff
	.zero		1


	//   ....[128]....
        /*08f4*/ 	.word	0x00008920
        /*08f8*/ 	.word	0x00000000
        /*08fc*/ 	.word	0x000000d0
        /*0900*/ 	.short	0x010a
        /*0902*/ 	.byte	0xff
	.zero		1


	//   ....[129]....
        /*0904*/ 	.word	0x00008970
        /*0908*/ 	.word	0x00000053
        /*090c*/ 	.word	0x00000120
        /*0910*/ 	.short	0x010a
        /*0912*/ 	.byte	0xff
	.zero		1


	//   ....[130]....
        /*0914*/ 	.word	0x000089c0
        /*0918*/ 	.word	0x00000003
        /*091c*/ 	.word	0x000000d0
        /*0920*/ 	.short	0x010a
        /*0922*/ 	.byte	0xff
	.zero		1


	//----- nvinfo : EIATTR_NUM_MBARRIERS
	.align		4
.L_47:
        /*0924*/ 	.byte	0x03, 0x38
        /*0926*/ 	.short	0x0028


	//----- nvinfo : EIATTR_EXIT_INSTR_OFFSETS
	.align		4
        /*0928*/ 	.byte	0x04, 0x1c
        /*092a*/ 	.short	(.L_49 - .L_48)


	//   ....[0]....
.L_48:
        /*092c*/ 	.word	0x00003240


	//   ....[1]....
        /*0930*/ 	.word	0x000034d0


	//   ....[2]....
        /*0934*/ 	.word	0x00003530


	//   ....[3]....
        /*0938*/ 	.word	0x00004350


	//   ....[4]....
        /*093c*/ 	.word	0x000055c0


	//   ....[5]....
        /*0940*/ 	.word	0x00005600


	//   ....[6]....
        /*0944*/ 	.word	0x00007d10


	//   ....[7]....
        /*0948*/ 	.word	0x00007d90


	//   ....[8]....
        /*094c*/ 	.word	0x00007dc0


	//   ....[9]....
        /*0950*/ 	.word	0x00007e30


	//----- nvinfo : EIATTR_MAX_THREADS
	.align		4
.L_49:
        /*0954*/ 	.byte	0x04, 0x05
        /*0956*/ 	.short	(.L_51 - .L_50)
.L_50:
        /*0958*/ 	.word	0x00000100
        /*095c*/ 	.word	0x00000001
        /*0960*/ 	.word	0x00000001


	//----- nvinfo : EIATTR_CRS_STACK_SIZE
	.align		4
.L_51:
        /*0964*/ 	.byte	0x04, 0x1e
        /*0966*/ 	.short	(.L_53 - .L_52)
.L_52:
        /*0968*/ 	.word	0x00000000


	//----- nvinfo : EIATTR_CBANK_PARAM_SIZE
	.align		4
.L_53:
        /*096c*/ 	.byte	0x03, 0x19
        /*096e*/ 	.short	0x0800


	//----- nvinfo : EIATTR_PARAM_CBANK
	.align		4
        /*0970*/ 	.byte	0x04, 0x0a
        /*0972*/ 	.short	(.L_55 - .L_54)
	.align		4
.L_54:
        /*0974*/ 	.word	index@(.nv.constant0._ZN7cutlass13device_kernelINS_4conv6kernel13ConvUniversalINS1_16ConvProblemShapeILNS1_8OperatorE2ELi2EEENS1_10collective14CollectiveConvINS1_47MainloopSm100TmaUmmaWarpSpecializedImplicitGemmILS5_2ELi13ELi2ELi1ELi2EN4cute5tupleIJNSA_1CILi2EEENSC_ILi1EEESE_EEEEENSB_IJNSC_ILi64EEENSB_IJSH_EEESI_EEENS_10bfloat16_tESK_NSA_8TiledMMAINSA_8MMA_AtomIJNSA_20SM100_MMA_F16BF16_SSISK_SK_fLi64ELi64ELNSA_4UMMA5MajorE1ELSP_1ELNSO_7ScaleInE0ELSQ_0EEEEEENSA_6LayoutINSB_IJSE_SE_SE_EEENSB_IJNSC_ILi0EEESV_SV_EEEEENSB_IJNSA_10UnderscoreESY_SY_EEEEENS7_6detail27Sm100ImplicitGemmTileTraitsINSA_13SM90_TMA_LOADENSA_14ComposedLayoutINSA_7SwizzleILi3ELi4ELi3EEENSA_18smem_ptr_flag_bitsILi16EEENST_INSB_IJSH_NSC_ILi8EEEEEENSB_IJSE_SH_EEEEEEEvEENS12_INSA_30SM90_TMA_LOAD_IM2COL_MULTICASTES1D_vEEEENS_8epilogue10collective18CollectiveEpilogueINS1I_23Sm100TmaWarpSpecializedILi3ELi2ELi16ELb1ELb0EEEJSJ_NSB_IJNST_ISH_SE_EENST_INSC_ILi32EEESE_EEEEESK_NSB_IJlNSB_IJSE_llEEESV_EEESK_S1S_NS1I_6fusion15FusionCallbacksIS1M_NS1T_17LinearCombinationISK_fSK_fLNS_15FloatRoundStyleE2EEESJ_S1Q_JEEENSA_5SM1004TMEM4LOAD26SM100_TMEM_LOAD_16dp256b4xES13_NS14_INS15_ILi2ELi4ELi3EEES18_NST_INSB_IJS19_S1O_EEENSB_IJS1O_SE_EEEEEEENSA_17SM75_U32x4_LDSM_NENSA_14SM90_TMA_STOREES27_NSA_17SM90_U32x4_STSM_NENSA_39AutoVectorizingCopyWithAssumedAlignmentILi128EEEEEEvvEEEEvNT_6ParamsE)
        /*0978*/ 	.short	0x0380
        /*097a*/ 	.short	0x0800


	//----- nvinfo : EIATTR_SW_WAR
	.align		4
.L_55:
        /*097c*/ 	.byte	0x04, 0x36
        /*097e*/ 	.short	(.L_57 - .L_56)
.L_56:
        /*0980*/ 	.word	0x00000008
.L_57:


//--------------------- .nv.callgraph             --------------------------
	.section	.nv.callgraph,"",@"SHT_CUDA_CALLGRAPH"
	.align	4
	.sectionentsize	8
	.align		4
        /*0000*/ 	.word	0x00000000
	.align		4
        /*0004*/ 	.word	0xffffffff
	.align		4
        /*0008*/ 	.word	index@(_ZN7cutlass13device_kernelINS_4conv6kernel13ConvUniversalINS1_16ConvProblemShapeILNS1_8OperatorE2ELi2EEENS1_10collective14CollectiveConvINS1_47MainloopSm100TmaUmmaWarpSpecializedImplicitGemmILS5_2ELi13ELi2ELi1ELi2EN4cute5tupleIJNSA_1CILi2EEENSC_ILi1EEESE_EEEEENSB_IJNSC_ILi64EEENSB_IJSH_EEESI_EEENS_10bfloat16_tESK_NSA_8TiledMMAINSA_8MMA_AtomIJNSA_20SM100_MMA_F16BF16_SSISK_SK_fLi64ELi64ELNSA_4UMMA5MajorE1ELSP_1ELNSO_7ScaleInE0ELSQ_0EEEEEENSA_6LayoutINSB_IJSE_SE_SE_EEENSB_IJNSC_ILi0EEESV_SV_EEEEENSB_IJNSA_10UnderscoreESY_SY_EEEEENS7_6detail27Sm100ImplicitGemmTileTraitsINSA_13SM90_TMA_LOADENSA_14ComposedLayoutINSA_7SwizzleILi3ELi4ELi3EEENSA_18smem_ptr_flag_bitsILi16EEENST_INSB_IJSH_NSC_ILi8EEEEEENSB_IJSE_SH_EEEEEEEvEENS12_INSA_30SM90_TMA_LOAD_IM2COL_MULTICASTES1D_vEEEENS_8epilogue10collective18CollectiveEpilogueINS1I_23Sm100TmaWarpSpecializedILi3ELi2ELi16ELb1ELb0EEEJSJ_NSB_IJNST_ISH_SE_EENST_INSC_ILi32EEESE_EEEEESK_NSB_IJlNSB_IJSE_llEEESV_EEESK_S1S_NS1I_6fusion15FusionCallbacksIS1M_NS1T_17LinearCombinationISK_fSK_fLNS_15FloatRoundStyleE2EEESJ_S1Q_JEEENSA_5SM1004TMEM4LOAD26SM100_TMEM_LOAD_16dp256b4xES13_NS14_INS15_ILi2ELi4ELi3EEES18_NST_INSB_IJS19_S1O_EEENSB_IJS1O_SE_EEEEEEENSA_17SM75_U32x4_LDSM_NENSA_14SM90_TMA_STOREES27_NSA_17SM90_U32x4_STSM_NENSA_39AutoVectorizingCopyWithAssumedAlignmentILi128EEEEEEvvEEEEvNT_6ParamsE)
	.align		4
        /*000c*/ 	.word	index@(__assertfail)
	.align		4
        /*0010*/ 	.word	0x00000000
	.align		4
        /*0014*/ 	.word	0xfffffffe
	.align		4
        /*0018*/ 	.word	0x00000000
	.align		4
        /*001c*/ 	.word	0xfffffffd
	.align		4
        /*0020*/ 	.word	0x00000000
	.align		4
        /*0024*/ 	.word	0xfffffffc


//--------------------- .nv.constant4             --------------------------
	.section	.nv.constant4,"a",@progbits
	.align	8
	.align		8
.nv.constant4:
        /*0000*/ 	.dword	__assertfail
	.align		8
        /*0008*/ 	.dword	__unnamed_1
	.align		8
        /*0010*/ 	.dword	__unnamed_2
	.align		8
        /*0018*/ 	.dword	_ZN39_INTERNAL_1c813522_4_k_cu_1d49de5a_34144cuda3std3__45__cpo5beginE
	.align		8
        /*0020*/ 	.dword	_ZN39_INTERNAL_1c813522_4_k_cu_1d49de5a_34144cuda3std3__45__cpo3endE
	.align		8
        /*0028*/ 	.dword	_ZN39_INTERNAL_1c813522_4_k_cu_1d49de5a_34144cuda3std3__45__cpo6cbeginE
	.align		8
        /*0030*/ 	.dword	_ZN39_INTERNAL_1c813522_4_k_cu_1d49de5a_34144cuda3std3__45__cpo4cendE
	.align		8
        /*0038*/ 	.dword	_ZN39_INTERNAL_1c813522_4_k_cu_1d49de5a_34144cuda3std3__441_GLOBAL__N__1c813522_4_k_cu_1d49de5a_34146ignoreE
	.align		8
        /*0040*/ 	.dword	_ZN39_INTERNAL_1c813522_4_k_cu_1d49de5a_34144cuda3std3__419piecewise_constructE
	.align		8
        /*0048*/ 	.dword	_ZN39_INTERNAL_1c813522_4_k_cu_1d49de5a_34144cuda3std3__48in_placeE
	.align		8
        /*0050*/ 	.dword	_ZN39_INTERNAL_1c813522_4_k_cu_1d49de5a_34144cuda3std6ranges3__45__cpo4swapE
	.align		8
        /*0058*/ 	.dword	_ZN39_INTERNAL_1c813522_4_k_cu_1d49de5a_34144cuda3std6ranges3__45__cpo9iter_moveE
	.align		8
        /*0060*/ 	.dword	_ZN39_INTERNAL_1c813522_4_k_cu_1d49de5a_34144cute7productE
	.align		8
        /*0068*/ 	.dword	_ZN39_INTERNAL_1c813522_4_k_cu_1d49de5a_34144cute1_E
	.align		8
        /*0070*/ 	.dword	$str$27
	.align		8
        /*0078*/ 	.dword	$str$28
	.align		8
        /*0080*/ 	.dword	$str$29
	.align		8
        /*0088*/ 	.dword	$str$30


//--------------------- .text._ZN7cutlass13device_kernelINS_4conv6kernel13ConvUniversalINS1_16ConvProblemShapeILNS1_8OperatorE2ELi2EEENS1_10collective14CollectiveConvINS1_47MainloopSm100TmaUmmaWarpSpecializedImplicitGemmILS5_2ELi13ELi2ELi1ELi2EN4cute5tupleIJNSA_1CILi2EEENSC_ILi1EEESE_EEEEENSB_IJNSC_ILi64EEENSB_IJSH_EEESI_EEENS_10bfloat16_tESK_NSA_8TiledMMAINSA_8MMA_AtomIJNSA_20SM100_MMA_F16BF16_SSISK_SK_fLi64ELi64ELNSA_4UMMA5MajorE1ELSP_1ELNSO_7ScaleInE0ELSQ_0EEEEEENSA_6LayoutINSB_IJSE_SE_SE_EEENSB_IJNSC_ILi0EEESV_SV_EEEEENSB_IJNSA_10UnderscoreESY_SY_EEEEENS7_6detail27Sm100ImplicitGemmTileTraitsINSA_13SM90_TMA_LOADENSA_14ComposedLayoutINSA_7SwizzleILi3ELi4ELi3EEENSA_18smem_ptr_flag_bitsILi16EEENST_INSB_IJSH_NSC_ILi8EEEEEENSB_IJSE_SH_EEEEEEEvEENS12_INSA_30SM90_TMA_LOAD_IM2COL_MULTICASTES1D_vEEEENS_8epilogue10collective18CollectiveEpilogueINS1I_23Sm100TmaWarpSpecializedILi3ELi2ELi16ELb1ELb0EEEJSJ_NSB_IJNST_ISH_SE_EENST_INSC_ILi32EEESE_EEEEESK_NSB_IJlNSB_IJSE_llEEESV_EEESK_S1S_NS1I_6fusion15FusionCallbacksIS1M_NS1T_17LinearCombinationISK_fSK_fLNS_15FloatRoundStyleE2EEESJ_S1Q_JEEENSA_5SM1004TMEM4LOAD26SM100_TMEM_LOAD_16dp256b4xES13_NS14_INS15_ILi2ELi4ELi3EEES18_NST_INSB_IJS19_S1O_EEENSB_IJS1O_SE_EEEEEEENSA_17SM75_U32x4_LDSM_NENSA_14SM90_TMA_STOREES27_NSA_17SM90_U32x4_STSM_NENSA_39AutoVectorizingCopyWithAssumedAlignmentILi128EEEEEEvvEEEEvNT_6ParamsE --------------------------
	.section	.text._ZN7cutlass13device_kernelINS_4conv6kernel13ConvUniversalINS1_16ConvProblemShapeILNS1_8OperatorE2ELi2EEENS1_10collective14CollectiveConvINS1_47MainloopSm100TmaUmmaWarpSpecializedImplicitGemmILS5_2ELi13ELi2ELi1ELi2EN4cute5tupleIJNSA_1CILi2EEENSC_ILi1EEESE_EEEEENSB_IJNSC_ILi64EEENSB_IJSH_EEESI_EEENS_10bfloat16_tESK_NSA_8TiledMMAINSA_8MMA_AtomIJNSA_20SM100_MMA_F16BF16_SSISK_SK_fLi64ELi64ELNSA_4UMMA5MajorE1ELSP_1ELNSO_7ScaleInE0ELSQ_0EEEEEENSA_6LayoutINSB_IJSE_SE_SE_EEENSB_IJNSC_ILi0EEESV_SV_EEEEENSB_IJNSA_10UnderscoreESY_SY_EEEEENS7_6detail27Sm100ImplicitGemmTileTraitsINSA_13SM90_TMA_LOADENSA_14ComposedLayoutINSA_7SwizzleILi3ELi4ELi3EEENSA_18smem_ptr_flag_bitsILi16EEENST_INSB_IJSH_NSC_ILi8EEEEEENSB_IJSE_SH_EEEEEEEvEENS12_INSA_30SM90_TMA_LOAD_IM2COL_MULTICASTES1D_vEEEENS_8epilogue10collective18CollectiveEpilogueINS1I_23Sm100TmaWarpSpecializedILi3ELi2ELi16ELb1ELb0EEEJSJ_NSB_IJNST_ISH_SE_EENST_INSC_ILi32EEESE_EEEEESK_NSB_IJlNSB_IJSE_llEEESV_EEESK_S1S_NS1I_6fusion15FusionCallbacksIS1M_NS1T_17LinearCombinationISK_fSK_fLNS_15FloatRoundStyleE2EEESJ_S1Q_JEEENSA_5SM1004TMEM4LOAD26SM100_TMEM_LOAD_16dp256b4xES13_NS14_INS15_ILi2ELi4ELi3EEES18_NST_INSB_IJS19_S1O_EEENSB_IJS1O_SE_EEEEEEENSA_17SM75_U32x4_LDSM_NENSA_14SM90_TMA_STOREES27_NSA_17SM90_U32x4_STSM_NENSA_39AutoVectorizingCopyWithAssumedAlignmentILi128EEEEEEvvEEEEvNT_6ParamsE,"ax",@progbits
	.align	128
.text._ZN7cutlass13device_kernelINS_4conv6kernel13ConvUniversalINS1_16ConvProblemShapeILNS1_8OperatorE2ELi2EEENS1_10collective14CollectiveConvINS1_47MainloopSm100TmaUmmaWarpSpecializedImplicitGemmILS5_2ELi13ELi2ELi1ELi2EN4cute5tupleIJNSA_1CILi2EEENSC_ILi1EEESE_EEEEENSB_IJNSC_ILi64EEENSB_IJSH_EEESI_EEENS_10bfloat16_tESK_NSA_8TiledMMAINSA_8MMA_AtomIJNSA_20SM100_MMA_F16BF16_SSISK_SK_fLi64ELi64ELNSA_4UMMA5MajorE1ELSP_1ELNSO_7ScaleInE0ELSQ_0EEEEEENSA_6LayoutINSB_IJSE_SE_SE_EEENSB_IJNSC_ILi0EEESV_SV_EEEEENSB_IJNSA_10UnderscoreESY_SY_EEEEENS7_6detail27Sm100ImplicitGemmTileTraitsINSA_13SM90_TMA_LOADENSA_14ComposedLayoutINSA_7SwizzleILi3ELi4ELi3EEENSA_18smem_ptr_flag_bitsILi16EEENST_INSB_IJSH_NSC_ILi8EEEEEENSB_IJSE_SH_EEEEEEEvEENS12_INSA_30SM90_TMA_LOAD_IM2COL_MULTICASTES1D_vEEEENS_8epilogue10collective18CollectiveEpilogueINS1I_23Sm100TmaWarpSpecializedILi3ELi2ELi16ELb1ELb0EEEJSJ_NSB_IJNST_ISH_SE_EENST_INSC_ILi32EEESE_EEEEESK_NSB_IJlNSB_IJSE_llEEESV_EEESK_S1S_NS1I_6fusion15FusionCallbacksIS1M_NS1T_17LinearCombinationISK_fSK_fLNS_15FloatRoundStyleE2EEESJ_S1Q_JEEENSA_5SM1004TMEM4LOAD26SM100_TMEM_LOAD_16dp256b4xES13_NS14_INS15_ILi2ELi4ELi3EEES18_NST_INSB_IJS19_S1O_EEENSB_IJS1O_SE_EEEEEEENSA_17SM75_U32x4_LDSM_NENSA_14SM90_TMA_STOREES27_NSA_17SM90_U32x4_STSM_NENSA_39AutoVectorizingCopyWithAssumedAlignmentILi128EEEEEEvvEEEEvNT_6ParamsE:
        .type           _ZN7cutlass13device_kernelINS_4conv6kernel13ConvUniversalINS1_16ConvProblemShapeILNS1_8OperatorE2ELi2EEENS1_10collective14CollectiveConvINS1_47MainloopSm100TmaUmmaWarpSpecializedImplicitGemmILS5_2ELi13ELi2ELi1ELi2EN4cute5tupleIJNSA_1CILi2EEENSC_ILi1EEESE_EEEEENSB_IJNSC_ILi64EEENSB_IJSH_EEESI_EEENS_10bfloat16_tESK_NSA_8TiledMMAINSA_8MMA_AtomIJNSA_20SM100_MMA_F16BF16_SSISK_SK_fLi64ELi64ELNSA_4UMMA5MajorE1ELSP_1ELNSO_7ScaleInE0ELSQ_0EEEEEENSA_6LayoutINSB_IJSE_SE_SE_EEENSB_IJNSC_ILi0EEESV_SV_EEEEENSB_IJNSA_10UnderscoreESY_SY_EEEEENS7_6detail27Sm100ImplicitGemmTileTraitsINSA_13SM90_TMA_LOADENSA_14ComposedLayoutINSA_7SwizzleILi3ELi4ELi3EEENSA_18smem_ptr_flag_bitsILi16EEENST_INSB_IJSH_NSC_ILi8EEEEEENSB_IJSE_SH_EEEEEEEvEENS12_INSA_30SM90_TMA_LOAD_IM2COL_MULTICASTES1D_vEEEENS_8epilogue10collective18CollectiveEpilogueINS1I_23Sm100TmaWarpSpecializedILi3ELi2ELi16ELb1ELb0EEEJSJ_NSB_IJNST_ISH_SE_EENST_INSC_ILi32EEESE_EEEEESK_NSB_IJlNSB_IJSE_llEEESV_EEESK_S1S_NS1I_6fusion15FusionCallbacksIS1M_NS1T_17LinearCombinationISK_fSK_fLNS_15FloatRoundStyleE2EEESJ_S1Q_JEEENSA_5SM1004TMEM4LOAD26SM100_TMEM_LOAD_16dp256b4xES13_NS14_INS15_ILi2ELi4ELi3EEES18_NST_INSB_IJS19_S1O_EEENSB_IJS1O_SE_EEEEEEENSA_17SM75_U32x4_LDSM_NENSA_14SM90_TMA_STOREES27_NSA_17SM90_U32x4_STSM_NENSA_39AutoVectorizingCopyWithAssumedAlignmentILi128EEEEEEvvEEEEvNT_6ParamsE,@function
        .size           _ZN7cutlass13device_kernelINS_4conv6kernel13ConvUniversalINS1_16ConvProblemShapeILNS1_8OperatorE2ELi2EEENS1_10collective14CollectiveConvINS1_47MainloopSm100TmaUmmaWarpSpecializedImplicitGemmILS5_2ELi13ELi2ELi1ELi2EN4cute5tupleIJNSA_1CILi2EEENSC_ILi1EEESE_EEEEENSB_IJNSC_ILi64EEENSB_IJSH_EEESI_EEENS_10bfloat16_tESK_NSA_8TiledMMAINSA_8MMA_AtomIJNSA_20SM100_MMA_F16BF16_SSISK_SK_fLi64ELi64ELNSA_4UMMA5MajorE1ELSP_1ELNSO_7ScaleInE0ELSQ_0EEEEEENSA_6LayoutINSB_IJSE_SE_SE_EEENSB_IJNSC_ILi0EEESV_SV_EEEEENSB_IJNSA_10UnderscoreESY_SY_EEEEENS7_6detail27Sm100ImplicitGemmTileTraitsINSA_13SM90_TMA_LOADENSA_14ComposedLayoutINSA_7SwizzleILi3ELi4ELi3EEENSA_18smem_ptr_flag_bitsILi16EEENST_INSB_IJSH_NSC_ILi8EEEEEENSB_IJSE_SH_EEEEEEEvEENS12_INSA_30SM90_TMA_LOAD_IM2COL_MULTICASTES1D_vEEEENS_8epilogue10collective18CollectiveEpilogueINS1I_23Sm100TmaWarpSpecializedILi3ELi2ELi16ELb1ELb0EEEJSJ_NSB_IJNST_ISH_SE_EENST_INSC_ILi32EEESE_EEEEESK_NSB_IJlNSB_IJSE_llEEESV_EEESK_S1S_NS1I_6fusion15FusionCallbacksIS1M_NS1T_17LinearCombinationISK_fSK_fLNS_15FloatRoundStyleE2EEESJ_S1Q_JEEENSA_5SM1004TMEM4LOAD26SM100_TMEM_LOAD_16dp256b4xES13_NS14_INS15_ILi2ELi4ELi3EEES18_NST_INSB_IJS19_S1O_EEENSB_IJS1O_SE_EEEEEEENSA_17SM75_U32x4_LDSM_NENSA_14SM90_TMA_STOREES27_NSA_17SM90_U32x4_STSM_NENSA_39AutoVectorizingCopyWithAssumedAlignmentILi128EEEEEEvvEEEEvNT_6ParamsE,(.L_x_179 - _ZN7cutlass13device_kernelINS_4conv6kernel13ConvUniversalINS1_16ConvProblemShapeILNS1_8OperatorE2ELi2EEENS1_10collective14CollectiveConvINS1_47MainloopSm100TmaUmmaWarpSpecializedImplicitGemmILS5_2ELi13ELi2ELi1ELi2EN4cute5tupleIJNSA_1CILi2EEENSC_ILi1EEESE_EEEEENSB_IJNSC_ILi64EEENSB_IJSH_EEESI_EEENS_10bfloat16_tESK_NSA_8TiledMMAINSA_8MMA_AtomIJNSA_20SM100_MMA_F16BF16_SSISK_SK_fLi64ELi64ELNSA_4UMMA5MajorE1ELSP_1ELNSO_7ScaleInE0ELSQ_0EEEEEENSA_6LayoutINSB_IJSE_SE_SE_EEENSB_IJNSC_ILi0EEESV_SV_EEEEENSB_IJNSA_10UnderscoreESY_SY_EEEEENS7_6detail27Sm100ImplicitGemmTileTraitsINSA_13SM90_TMA_LOADENSA_14ComposedLayoutINSA_7SwizzleILi3ELi4ELi3EEENSA_18smem_ptr_flag_bitsILi16EEENST_INSB_IJSH_NSC_ILi8EEEEEENSB_IJSE_SH_EEEEEEEvEENS12_INSA_30SM90_TMA_LOAD_IM2COL_MULTICASTES1D_vEEEENS_8epilogue10collective18CollectiveEpilogueINS1I_23Sm100TmaWarpSpecializedILi3ELi2ELi16ELb1ELb0EEEJSJ_NSB_IJNST_ISH_SE_EENST_INSC_ILi32EEESE_EEEEESK_NSB_IJlNSB_IJSE_llEEESV_EEESK_S1S_NS1I_6fusion15FusionCallbacksIS1M_NS1T_17LinearCombinationISK_fSK_fLNS_15FloatRoundStyleE2EEESJ_S1Q_JEEENSA_5SM1004TMEM4LOAD26SM100_TMEM_LOAD_16dp256b4xES13_NS14_INS15_ILi2ELi4ELi3EEES18_NST_INSB_IJS19_S1O_EEENSB_IJS1O_SE_EEEEEEENSA_17SM75_U32x4_LDSM_NENSA_14SM90_TMA_STOREES27_NSA_17SM90_U32x4_STSM_NENSA_39AutoVectorizingCopyWithAssumedAlignmentILi128EEEEEEvvEEEEvNT_6ParamsE)
        .other          _ZN7cutlass13device_kernelINS_4conv6kernel13ConvUniversalINS1_16ConvProblemShapeILNS1_8OperatorE2ELi2EEENS1_10collective14CollectiveConvINS1_47MainloopSm100TmaUmmaWarpSpecializedImplicitGemmILS5_2ELi13ELi2ELi1ELi2EN4cute5tupleIJNSA_1CILi2EEENSC_ILi1EEESE_EEEEENSB_IJNSC_ILi64EEENSB_IJSH_EEESI_EEENS_10bfloat16_tESK_NSA_8TiledMMAINSA_8MMA_AtomIJNSA_20SM100_MMA_F16BF16_SSISK_SK_fLi64ELi64ELNSA_4UMMA5MajorE1ELSP_1ELNSO_7ScaleInE0ELSQ_0EEEEEENSA_6LayoutINSB_IJSE_SE_SE_EEENSB_IJNSC_ILi0EEESV_SV_EEEEENSB_IJNSA_10UnderscoreESY_SY_EEEEENS7_6detail27Sm100ImplicitGemmTileTraitsINSA_13SM90_TMA_LOADENSA_14ComposedLayoutINSA_7SwizzleILi3ELi4ELi3EEENSA_18smem_ptr_flag_bitsILi16EEENST_INSB_IJSH_NSC_ILi8EEEEEENSB_IJSE_SH_EEEEEEEvEENS12_INSA_30SM90_TMA_LOAD_IM2COL_MULTICASTES1D_vEEEENS_8epilogue10collective18CollectiveEpilogueINS1I_23Sm100TmaWarpSpecializedILi3ELi2ELi16ELb1ELb0EEEJSJ_NSB_IJNST_ISH_SE_EENST_INSC_ILi32EEESE_EEEEESK_NSB_IJlNSB_IJSE_llEEESV_EEESK_S1S_NS1I_6fusion15FusionCallbacksIS1M_NS1T_17LinearCombinationISK_fSK_fLNS_15FloatRoundStyleE2EEESJ_S1Q_JEEENSA_5SM1004TMEM4LOAD26SM100_TMEM_LOAD_16dp256b4xES13_NS14_INS15_ILi2ELi4ELi3EEES18_NST_INSB_IJS19_S1O_EEENSB_IJS1O_SE_EEEEEEENSA_17SM75_U32x4_LDSM_NENSA_14SM90_TMA_STOREES27_NSA_17SM90_U32x4_STSM_NENSA_39AutoVectorizingCopyWithAssumedAlignmentILi128EEEEEEvvEEEEvNT_6ParamsE,@"STO_CUDA_ENTRY STV_DEFAULT"
_ZN7cutlass13device_kernelINS_4conv6kernel13ConvUniversalINS1_16ConvProblemShapeILNS1_8OperatorE2ELi2EEENS1_10collective14CollectiveConvINS1_47MainloopSm100TmaUmmaWarpSpecializedImplicitGemmILS5_2ELi13ELi2ELi1ELi2EN4cute5tupleIJNSA_1CILi2EEENSC_ILi1EEESE_EEEEENSB_IJNSC_ILi64EEENSB_IJSH_EEESI_EEENS_10bfloat16_tESK_NSA_8TiledMMAINSA_8MMA_AtomIJNSA_20SM100_MMA_F16BF16_SSISK_SK_fLi64ELi64ELNSA_4UMMA5MajorE1ELSP_1ELNSO_7ScaleInE0ELSQ_0EEEEEENSA_6LayoutINSB_IJSE_SE_SE_EEENSB_IJNSC_ILi0EEESV_SV_EEEEENSB_IJNSA_10UnderscoreESY_SY_EEEEENS7_6detail27Sm100ImplicitGemmTileTraitsINSA_13SM90_TMA_LOADENSA_14ComposedLayoutINSA_7SwizzleILi3ELi4ELi3EEENSA_18smem_ptr_flag_bitsILi16EEENST_INSB_IJSH_NSC_ILi8EEEEEENSB_IJSE_SH_EEEEEEEvEENS12_INSA_30SM90_TMA_LOAD_IM2COL_MULTICASTES1D_vEEEENS_8epilogue10collective18CollectiveEpilogueINS1I_23Sm100TmaWarpSpecializedILi3ELi2ELi16ELb1ELb0EEEJSJ_NSB_IJNST_ISH_SE_EENST_INSC_ILi32EEESE_EEEEESK_NSB_IJlNSB_IJSE_llEEESV_EEESK_S1S_NS1I_6fusion15FusionCallbacksIS1M_NS1T_17LinearCombinationISK_fSK_fLNS_15FloatRoundStyleE2EEESJ_S1Q_JEEENSA_5SM1004TMEM4LOAD26SM100_TMEM_LOAD_16dp256b4xES13_NS14_INS15_ILi2ELi4ELi3EEES18_NST_INSB_IJS19_S1O_EEENSB_IJS1O_SE_EEEEEEENSA_17SM75_U32x4_LDSM_NENSA_14SM90_TMA_STOREES27_NSA_17SM90_U32x4_STSM_NENSA_39AutoVectorizingCopyWithAssumedAlignmentILi128EEEEEEvvEEEEvNT_6ParamsE:
[----:B------:R-:W1:Y:S01]  /*0000*/  LDC R1, c[0x0][0x37c] ;  /* 0x0000df00ff017b82 */ /* 0x000e620000000800 */
[----:B------:R-:W2:Y:S01]  /*0010*/  S2R R76, SR_TID.X ;  /* 0x00000000004c7919 */ /* 0x000ea20000002100 */
[----:B------:R-:W3:Y:S01]  /*0020*/  LDCU.64 UR6, c[0x0][0x890] ;  /* 0x00011200ff0677ac */ /* 0x000ee20008000a00 */
[----:B-1----:R-:W-:Y:S01]  /*0030*/  VIADD R1, R1, 0xfffffff8 ;  /* 0xfffffff801017836 */ /* 0x002fe20000000000 */
[----:B------:R-:W-:Y:S02]  /*0040*/  PRMT R59, RZ, 0x7610, R59 ;  /* 0x00007610ff3b7816 */ /* 0x000fe4000000003b */
[----:B------:R-:W-:Y:S01]  /*0050*/  ELECT P6, URZ, PT ;  /* 0x0000000000ff782f */ /* 0x000fe200038c0000 */
[----:B------:R-:W1:Y:S01]  /*0060*/  LDCU.64 UR46, c[0x0][0x358] ;  /* 0x00006b00ff2e77ac */ /* 0x000e620008000a00 */
[----:B---3--:R-:W-:-:S04]  /*0070*/  UISETP.NE.U32.AND UP0, UPT, UR6, URZ, UPT ;  /* 0x000000ff0600728c */ /* 0x008fc8000bf05070 */
[----:B------:R-:W-:Y:S01]  /*0080*/  UISETP.NE.AND.EX UP0, UPT, UR7, URZ, UPT, UP0 ;  /* 0x000000ff0700728c */ /* 0x000fe2000bf05300 */
[----:B--2---:R-:W-:-:S05]  /*0090*/  SHF.R.U32.HI R77, RZ, 0x5, R76 ;  /* 0x00000005ff4d7819 */ /* 0x004fca000001164c */
[----:B------:R-:W2:Y:S02]  /*00a0*/  SHFL.IDX PT, R0, R77, RZ, 0x1f ;  /* 0x00001fff4d007589 */ /* 0x000ea400000e0000 */
[----:B--2---:R-:W-:Y:S01]  /*00b0*/  R2UR UR4, R0 ;  /* 0x00000000000472ca */ /* 0x004fe200000e0000 */
[----:B-1----:R-:W-:-:S14]  /*00c0*/  BRA.U UP0, `(.L_x_0) ;  /* 0x00000001002c7547 */ /* 0x002fdc000b800000 */
[----:B------:R-:W1:Y:S02]  /*00d0*/  LDCU.64 UR8, c[0x0][0x888] ;  /* 0x00011100ff0877ac */ /* 0x000e640008000a00 */
[----:B-1----:R-:W-:-:S04]  /*00e0*/  UISETP.NE.U32.AND UP0, UPT, UR8, URZ, UPT ;  /* 0x000000ff0800728c */ /* 0x002fc8000bf05070 */
[----:B------:R-:W-:-:S09]  /*00f0*/  UISETP.NE.AND.EX UP0, UPT, UR9, URZ, UPT, UP0 ;  /* 0x000000ff0900728c */ /* 0x000fd2000bf05300 */
[----:B------:R-:W-:Y:S05]  /*0100*/  BRA.U !UP0, `(.L_x_1) ;  /* 0x0000000108107547 */ /* 0x000fea000b800000 */
[----:B------:R-:W1:Y:S02]  /*0110*/  LDC.64 R2, c[0x0][0x888] ;  /* 0x00022200ff027b82 */ /* 0x000e640000000a00 */
[----:B-1----:R1:W5:Y:S01]  /*0120*/  LDG.E R35, desc[UR46][R2.64] ;  /* 0x0000002e02237981 */ /* 0x002362000c1e1900 */
[----:B------:R-:W-:Y:S01]  /*0130*/  HFMA2 R59, -RZ, RZ, 0, 5.9604644775390625e-08 ;  /* 0x00000001ff3b7431 */ /* 0x000fe200000001ff */
[----:B------:R-:W-:Y:S05]  /*0140*/  BRA `(.L_x_0) ;  /* 0x00000000000c7947 */ /* 0x000fea0003800000 */
.L_x_1:
[----:B------:R-:W1:Y:S01]  /*0150*/  LDCU UR5, c[0x0][0x880] ;  /* 0x00011000ff0577ac */ /* 0x000e620008000800 */
[----:B------:R-:W-:Y:S01]  /*0160*/  HFMA2 R59, -RZ, RZ, 0, 5.9604644775390625e-08 ;  /* 0x00000001ff3b7431 */ /* 0x000fe200000001ff */
[----:B-1----:R-:W-:Y:S02]  /*0170*/  MOV R35, UR5 ;  /* 0x0000000500237c02 */ /* 0x002fe40008000f00 */
.L_x_0:
[----:B------:R-:W2:Y:S02]  /*0180*/  LDCU.64 UR8, c[0x0][0x8b0] ;  /* 0x00011600ff0877ac */ /* 0x000ea40008000a00 */
[----:B--2---:R-:W-:-:S04]  /*0190*/  UISETP.NE.U32.AND UP0, UPT, UR8, URZ, UPT ;  /* 0x000000ff0800728c */ /* 0x004fc8000bf05070 */
[----:B------:R-:W-:-:S09]  /*01a0*/  UISETP.NE.AND.EX UP0, UPT, UR9, URZ, UPT, UP0 ;  /* 0x000000ff0900728c */ /* 0x000fd2000bf05300 */
[----:B------:R-:W-:Y:S05]  /*01b0*/  BRA.U UP0, `(.L_x_2) ;  /* 0x0000000100247547 */ /* 0x000fea000b800000 */
[----:B------:R-:W2:Y:S02]  /*01c0*/  LDCU.64 UR8, c[0x0][0x8a8] ;  /* 0x00011500ff0877ac */ /* 0x000ea40008000a00 */
[----:B--2---:R-:W-:-:S04]  /*01d0*/  UISETP.NE.U32.AND UP0, UPT, UR8, URZ, UPT ;  /* 0x000000ff0800728c */ /* 0x004fc8000bf05070 */
[----:B------:R-:W-:-:S09]  /*01e0*/  UISETP.NE.AND.EX UP0, UPT, UR9, URZ, UPT, UP0 ;  /* 0x000000ff0900728c */ /* 0x000fd2000bf05300 */
[----:B------:R-:W-:Y:S05]  /*01f0*/  BRA.U !UP0, `(.L_x_3) ;  /* 0x00000001080c7547 */ /* 0x000fea000b800000 */
[----:B-1----:R-:W1:Y:S02]  /*0200*/  LDC.64 R2, c[0x0][0x8a8] ;  /* 0x00022a00ff027b82 */ /* 0x002e640000000a00 */
[----:B-1----:R2:W5:Y:S01]  /*0210*/  LDG.E R33, desc[UR46][R2.64] ;  /* 0x0000002e02217981 */ /* 0x002562000c1e1900 */
[----:B------:R-:W-:Y:S05]  /*0220*/  BRA `(.L_x_2) ;  /* 0x0000000000087947 */ /* 0x000fea0003800000 */
.L_x_3:
[----:B------:R-:W2:Y:S02]  /*0230*/  LDCU UR5, c[0x0][0x8a0] ;  /* 0x00011400ff0577ac */ /* 0x000ea40008000800 */
[----:B--2---:R-:W-:Y:S02]  /*0240*/  MOV R33, UR5 ;  /* 0x0000000500217c02 */ /* 0x004fe40008000f00 */
.L_x_2:
[----:B------:R-:W-:Y:S01]  /*0250*/  IMAD.U32 R0, RZ, RZ, UR4 ;  /* 0x00000004ff007e24 */ /* 0x000fe2000f8e00ff */
[----:B------:R-:W-:Y:S04]  /*0260*/  BSSY.RECONVERGENT B0, `(.L_x_4) ;  /* 0x000000c000007945 */ /* 0x000fe80003800200 */
[C---:B------:R-:W-:Y:S02]  /*0270*/  ISETP.NE.OR P1, PT, R0.reuse, 0x1, !P6 ;  /* 0x000000010000780c */ /* 0x040fe40007725670 */
[----:B------:R-:W-:-:S11]  /*0280*/  ISETP.NE.OR P0, PT, R0, 0x3, !P6 ;  /* 0x000000030000780c */ /* 0x000fd60007705670 */
[----:B------:R-:W-:Y:S05]  /*0290*/  @P1 BRA `(.L_x_5) ;  /* 0x0000000000201947 */ /* 0x000fea0003800000 */
[----:B------:R-:W3:Y:S02]  /*02a0*/  LDCU.64 UR8, c[0x0][0x348] ;  /* 0x00006900ff0877ac */ /* 0x000ee40008000a00 */
[----:B---3--:R-:W-:Y:S02]  /*02b0*/  UIADD3 UR10, UP1, UPT, UR8, 0x80, URZ ;  /* 0x00000080080a7890 */ /* 0x008fe4000ff3e0ff */
[----:B------:R-:W-:Y:S02]  /*02c0*/  UIADD3 UR8, UP0, UPT, UR8, 0x180, URZ ;  /* 0x0000018008087890 */ /* 0x000fe4000ff1e0ff */
[----:B------:R-:W-:Y:S02]  /*02d0*/  UIADD3.X UR11, UPT, UPT, URZ, UR9, URZ, UP1, !UPT ;  /* 0x00000009ff0b7290 */ /* 0x000fe40008ffe4ff */
[----:B------:R-:W-:-:S07]  /*02e0*/  UIADD3.X UR9, UPT, UPT, URZ, UR9, URZ, UP0, !UPT ;  /* 0x00000009ff097290 */ /* 0x000fce00087fe4ff */
[----:B------:R3:W-:Y:S02]  /*02f0*/  UTMACCTL.PF [UR10] ;  /* 0x000000000a0079b9 */ /* 0x0007e40008040000 */
[----:B------:R3:W-:Y:S02]  /*0300*/  UTMACCTL.PF [UR8] ;  /* 0x00000000080079b9 */ /* 0x0007e40008040000 */
[----:B---3--:R-:W-:Y:S01]  /*0310*/  NOP ;  /* 0x0000000000007918 */ /* 0x008fe20000000000 */
.L_x_5:
[----:B------:R-:W-:Y:S05]  /*0320*/  BSYNC.RECONVERGENT B0 ;  /* 0x0000000000007941 */ /* 0x000fea0003800200 */
.L_x_4:
[----:B------:R-:W-:Y:S04]  /*0330*/  BSSY.RECONVERGENT B0, `(.L_x_6) ;  /* 0x000000a000007945 */ /* 0x000fe80003800200 */
        /* <DEDUP_REMOVED lines=9> */
.L_x_7:
[----:B------:R-:W-:Y:S05]  /*03d0*/  BSYNC.RECONVERGENT B0 ;  /* 0x0000000000007941 */ /* 0x000fea0003800200 */
.L_x_6:
[----:B------:R-:W3:Y:S01]  /*03e0*/  LDCU.64 UR8, c[0x0][0x888] ;  /* 0x00011100ff0877ac */ /* 0x000ee20008000a00 */
[----:B------:R-:W-:Y:S02]  /*03f0*/  UISETP.EQ.U32.AND UP1, UPT, UR6, URZ, UPT ;  /* 0x000000ff0600728c */ /* 0x000fe4000bf22070 */
[----:B------:R-:W-:Y:S02]  /*0400*/  UPLOP3.LUT UP6, UPT, UPT, UPT, UPT, 0x80, 0x8 ;  /* 0x000000000008789c */ /* 0x000fe40003fcf070 */
[----:B---3--:R-:W-:-:S04]  /*0410*/  UISETP.NE.U32.AND UP0, UPT, UR8, URZ, UPT ;  /* 0x000000ff0800728c */ /* 0x008fc8000bf05070 */
[----:B------:R-:W-:-:S04]  /*0420*/  UISETP.NE.AND.EX UP0, UPT, UR9, URZ, UPT, UP0 ;  /* 0x000000ff0900728c */ /* 0x000fc8000bf05300 */
[----:B------:R-:W-:-:S04]  /*0430*/  UISETP.EQ.OR.EX UP2, UPT, UR7, URZ, !UP0, UP1 ;  /* 0x000000ff0700728c */ /* 0x000fc8000c742710 */
[----:B------:R-:W-:-:S05]  /*0440*/  UP2UR UR49, UPR, URZ, 0x4 ;  /* 0x00000004ff317883 */ /* 0x000fca0008000000 */
[----:B------:R-:W-:Y:S07]  /*0450*/  BRA.U !UP2, `(.L_x_8) ;  /* 0x000000010a207547 */ /* 0x000fee000b800000 */
[----:B------:R-:W-:Y:S01]  /*0460*/  UISETP.NE.U32.AND UP2, UPT, UR6, URZ, UPT ;  /* 0x000000ff0600728c */ /* 0x000fe2000bf45070 */
[----:B-----5:R-:W-:Y:S01]  /*0470*/  FSETP.NEU.AND P0, PT, R35, RZ, PT ;  /* 0x000000ff2300720b */ /* 0x020fe20003f0d000 */
[----:B------:R-:W-:Y:S02]  /*0480*/  USEL UR5, URZ, 0xffffffff, UP0 ;  /* 0xffffffffff057887 */ /* 0x000fe40008000000 */
[----:B------:R-:W-:-:S10]  /*0490*/  UISETP.NE.AND.EX UP2, UPT, UR7, URZ, UPT, UP2 ;  /* 0x000000ff0700728c */ /* 0x000fd4000bf45320 */
[----:B------:R-:W-:Y:S01]  /*04a0*/  VOTEU.ANY UP1, P0 ;  /* 0x0000000000ff7886 */ /* 0x000fe20000020100 */
[----:B------:R-:W-:-:S04]  /*04b0*/  @!UP2 USEL UR5, URZ, 0xffffffff, UP1 ;  /* 0xffffffffff05a887 */ /* 0x000fc80008800000 */
[----:B------:R-:W-:-:S04]  /*04c0*/  ULOP3.LUT UR5, UR5, 0x1, URZ, 0xc0, !UPT ;  /* 0x0000000105057892 */ /* 0x000fc8000f8ec0ff */
[----:B------:R-:W-:-:S11]  /*04d0*/  UISETP.NE.U32.AND UP6, UPT, UR5, 0x1, UPT ;  /* 0x000000010500788c */ /* 0x000fd6000bfc5070 */
.L_x_8:
[----:B-12---:R-:W1:Y:S02]  /*04e0*/  SHFL.IDX PT, R2, R77, RZ, 0x1f ;  /* 0x00001fff4d027589 */ /* 0x006e6400000e0000 */
[----:B-1----:R-:W-:-:S13]  /*04f0*/  ISETP.NE.AND P0, PT, R2, RZ, PT ;  /* 0x000000ff0200720c */ /* 0x002fda0003f05270 */
[----:B------:R-:W-:Y:S05]  /*0500*/  @P0 BRA `(.L_x_9) ;  /* 0x0000000000ac0947 */ /* 0x000fea0003800000 */
[----:B------:R-:W-:Y:S01]  /*0510*/  ELECT P0, URZ, PT ;  /* 0x0000000000ff782f */ /* 0x000fe20003800000 */
[----:B------:R-:W-:-:S12]  /*0520*/  BSSY.RECONVERGENT B0, `(.L_x_9) ;  /* 0x0000029000007945 */ /* 0x000fd80003800200 */
[----:B------:R-:W-:Y:S05]  /*0530*/  @!P0 BRA `(.L_x_10) ;  /* 0x00000000009c8947 */ /* 0x000fea0003800000 */
[----:B------:R-:W1:Y:S01]  /*0540*/  S2UR UR7, SR_CgaCtaId ;  /* 0x00000000000779c3 */ /* 0x000e620000008800 */
[----:B------:R-:W-:Y:S01]  /*0550*/  UMOV UR8, 0x400 ;  /* 0x0000040000087882 */ /* 0x000fe20000000000 */
[----:B------:R-:W-:Y:S01]  /*0560*/  UMOV UR6, 0x1 ;  /* 0x0000000100067882 */ /* 0x000fe20000000000 */
[----:B------:R-:W-:Y:S02]  /*0570*/  UMOV UR5, 0x2 ;  /* 0x0000000200057882 */ /* 0x000fe40000000000 */
[----:B------:R-:W-:-:S04]  /*0580*/  UIADD3 UR10, UPT, UPT, -UR5, 0x100000, URZ ;  /* 0x00100000050a7890 */ /* 0x000fc8000fffe1ff */
[----:B------:R-:W-:Y:S02]  /*0590*/  USHF.L.U32 UR11, UR10, 0xb, URZ ;  /* 0x0000000b0a0b7899 */ /* 0x000fe400080006ff */
[----:B------:R-:W-:Y:S02]  /*05a0*/  USHF.L.U32 UR10, UR10, 0x1, URZ ;  /* 0x000000010a0a7899 */ /* 0x000fe400080006ff */
[----:B-1----:R-:W-:Y:S02]  /*05b0*/  ULEA UR7, UR7, UR8, 0x18 ;  /* 0x0000000807077291 */ /* 0x002fe4000f8ec0ff */
[----:B------:R-:W-:-:S04]  /*05c0*/  UIADD3 UR8, UPT, UPT, -UR6, 0x100000, URZ ;  /* 0x0010000006087890 */ /* 0x000fc8000fffe1ff */
[----:B------:R-:W-:Y:S02]  /*05d0*/  USHF.L.U32 UR9, UR8, 0xb, URZ ;  /* 0x0000000b08097899 */ /* 0x000fe400080006ff */
[----:B------:R-:W-:Y:S01]  /*05e0*/  USHF.L.U32 UR8, UR8, 0x1, URZ ;  /* 0x0000000108087899 */ /* 0x000fe200080006ff */
[----:B------:R-:W1:Y:S11]  /*05f0*/  FENCE.VIEW.ASYNC.S ;  /* 0x00000000000073c6 */ /* 0x000e760000000000 */
[----:B-1----:R1:W2:Y:S01]  /*0600*/  SYNCS.EXCH.64 URZ, [UR7], UR8 ;  /* 0x0000000807ff75b2 */ /* 0x0022a20008000100 */
[----:B------:R1:W3:Y:S01]  /*0610*/  SYNCS.EXCH.64 URZ, [UR7+0x68], UR10 ;  /* 0x0000680a07ff75b2 */ /* 0x0002e20008000100 */
[----:B------:R1:W4:Y:S01]  /*0620*/  SYNCS.EXCH.64 URZ, [UR7+0x8], UR8 ;  /* 0x0000080807ff75b2 */ /* 0x0003220008000100 */
[----:B------:R1:W1:Y:S01]  /*0630*/  SYNCS.EXCH.64 URZ, [UR7+0x70], UR10 ;  /* 0x0000700a07ff75b2 */ /* 0x0002620008000100 */
        /* <DEDUP_REMOVED lines=22> */
[----:B--234-:R-:W-:Y:S01]  /*07a0*/  NOP ;  /* 0x0000000000007918 */ /* 0x01cfe20000000000 */
.L_x_10:
[----:B-1----:R-:W-:Y:S05]  /*07b0*/  BSYNC.RECONVERGENT B0 ;  /* 0x0000000000007941 */ /* 0x002fea0003800200 */
.L_x_9:
[----:B------:R-:W1:Y:S01]  /*07c0*/  SHFL.IDX PT, R2, R77, RZ, 0x1f ;  /* 0x00001fff4d027589 */ /* 0x000e6200000e0000 */
[----:B------:R-:W-:Y:S01]  /*07d0*/  NOP ;  /* 0x0000000000007918 */ /* 0x000fe20000000000 */
[----:B-1----:R-:W-:-:S13]  /*07e0*/  ISETP.NE.AND P0, PT, R2, 0x1, PT ;  /* 0x000000010200780c */ /* 0x002fda0003f05270 */
[----:B------:R-:W-:Y:S05]  /*07f0*/  @P0 BRA `(.L_x_11) ;  /* 0x0000000000500947 */ /* 0x000fea0003800000 */
[----:B------:R-:W1:Y:S01]  /*0800*/  S2UR UR7, SR_CgaCtaId ;  /* 0x00000000000779c3 */ /* 0x000e620000008800 */
[----:B------:R-:W-:Y:S01]  /*0810*/  UMOV UR8, 0x400 ;  /* 0x0000040000087882 */ /* 0x000fe20000000000 */
[----:B------:R-:W-:Y:S01]  /*0820*/  UMOV UR6, 0x20 ;  /* 0x0000002000067882 */ /* 0x000fe20000000000 */
[----:B------:R-:W-:Y:S01]  /*0830*/  UMOV UR5, 0x80 ;  /* 0x0000008000057882 */ /* 0x000fe20000000000 */
[----:B------:R-:W-:Y:S01]  /*0840*/  ELECT P0, URZ, PT ;  /* 0x0000000000ff782f */ /* 0x000fe20003800000 */
        /* <DEDUP_REMOVED lines=8> */
[----:B-1----:R1:W2:Y:S01]  /*08d0*/  SYNCS.EXCH.64 URZ, [UR7+0xd0], UR8 ;  /* 0x0000d00807ff75b2 */ /* 0x0022a20008000100 */
[----:B------:R1:W3:Y:S01]  /*08e0*/  SYNCS.EXCH.64 URZ, [UR7+0xe8], UR10 ;  /* 0x0000e80a07ff75b2 */ /* 0x0002e20008000100 */
[----:B------:R1:W4:Y:S01]  /*08f0*/  SYNCS.EXCH.64 URZ, [UR7+0xd8], UR8 ;  /* 0x0000d80807ff75b2 */ /* 0x0003220008000100 */
[----:B------:R1:W1:Y:S01]  /*0900*/  SYNCS.EXCH.64 URZ, [UR7+0xf0], UR10 ;  /* 0x0000f00a07ff75b2 */ /* 0x0002620008000100 */
[----:B------:R1:W1:Y:S01]  /*0910*/  SYNCS.EXCH.64 URZ, [UR7+0xe0], UR8 ;  /* 0x0000e00807ff75b2 */ /* 0x0002620008000100 */
[----:B------:R1:W1:Y:S01]  /*0920*/  SYNCS.EXCH.64 URZ, [UR7+0xf8], UR10 ;  /* 0x0000f80a07ff75b2 */ /* 0x0002620008000100 */
[----:B------:R-:W-:Y:S01]  /*0930*/  NOP ;  /* 0x0000000000007918 */ /* 0x000fe20000000000 */
.L_x_11:
[----:B------:R-:W2:Y:S01]  /*0940*/  SHFL.IDX PT, R2, R77, RZ, 0x1f ;  /* 0x00001fff4d027589 */ /* 0x000ea200000e0000 */
[----:B------:R-:W-:Y:S01]  /*0950*/  NOP ;  /* 0x0000000000007918 */ /* 0x000fe20000000000 */
[----:B--2---:R-:W-:-:S13]  /*0960*/  ISETP.NE.AND P0, PT, R2, 0x3, PT ;  /* 0x000000030200780c */ /* 0x004fda0003f05270 */
[----:B------:R-:W-:Y:S05]  /*0970*/  @P0 BRA `(.L_x_12) ;  /* 0x0000000000300947 */ /* 0x000fea0003800000 */
[----:B------:R-:W2:Y:S01]  /*0980*/  S2UR UR6, SR_CgaCtaId ;  /* 0x00000000000679c3 */ /* 0x000ea20000008800 */
[----:B-1----:R-:W-:Y:S01]  /*0990*/  UMOV UR7, 0x400 ;  /* 0x0000040000077882 */ /* 0x002fe20000000000 */
[----:B------:R-:W-:Y:S01]  /*09a0*/  UMOV UR5, 0x20 ;  /* 0x0000002000057882 */ /* 0x000fe20000000000 */
[----:B------:R-:W-:Y:S01]  /*09b0*/  ELECT P0, URZ, PT ;  /* 0x0000000000ff782f */ /* 0x000fe20003800000 */
[----:B------:R-:W-:-:S04]  /*09c0*/  UIADD3 UR8, UPT, UPT, -UR5, 0x100000, URZ ;  /* 0x0010000005087890 */ /* 0x000fc8000fffe1ff */
[----:B------:R-:W-:Y:S02]  /*09d0*/  USHF.L.U32 UR9, UR8, 0xb, URZ ;  /* 0x0000000b08097899 */ /* 0x000fe400080006ff */
[----:B------:R-:W-:Y:S02]  /*09e0*/  USHF.L.U32 UR8, UR8, 0x1, URZ ;  /* 0x0000000108087899 */ /* 0x000fe400080006ff */
[----:B--2---:R-:W-:Y:S01]  /*09f0*/  ULEA UR6, UR6, UR7, 0x18 ;  /* 0x0000000706067291 */ /* 0x004fe2000f8ec0ff */
[----:B------:R-:W1:Y:S11]  /*0a00*/  FENCE.VIEW.ASYNC.S ;  /* 0x00000000000073c6 */ /* 0x000e760000000000 */
[----:B-1----:R2:W1:Y:S01]  /*0a10*/  SYNCS.EXCH.64 URZ, [UR6+0x100], UR8 ;  /* 0x0001000806ff75b2 */ /* 0x0024620008000100 */
[----:B------:R2:W1:Y:S02]  /*0a20*/  SYNCS.EXCH.64 URZ, [UR6+0x108], UR8 ;  /* 0x0001080806ff75b2 */ /* 0x0004640008000100 */
[----:B--2---:R-:W-:Y:S01]  /*0a30*/  NOP ;  /* 0x0000000000007918 */ /* 0x004fe20000000000 */
.L_x_12:
[----:B------:R-:W2:Y:S01]  /*0a40*/  SHFL.IDX PT, R2, R77, RZ, 0x1f ;  /* 0x00001fff4d027589 */ /* 0x000ea200000e0000 */
[----:B------:R-:W-:Y:S01]  /*0a50*/  NOP ;  /* 0x0000000000007918 */ /* 0x000fe20000000000 */
[----:B--2---:R-:W-:-:S13]  /*0a60*/  ISETP.NE.AND P0, PT, R2, 0x4, PT ;  /* 0x000000040200780c */ /* 0x004fda0003f05270 */
[----:B------:R-:W-:Y:S05]  /*0a70*/  @P0 BRA `(.L_x_13) ;  /* 0x0000000000440947 */ /* 0x000fea0003800000 */
[----:B------:R-:W2:Y:S01]  /*0a80*/  S2UR UR6, SR_CgaCtaId ;  /* 0x00000000000679c3 */ /* 0x000ea20000008800 */
[----:B-1----:R-:W-:Y:S01]  /*0a90*/  UMOV UR8, 0x1e0 ;  /* 0x000001e000087882 */ /* 0x002fe20000000000 */
[----:B------:R-:W-:Y:S01]  /*0aa0*/  UMOV UR7, 0x400 ;  /* 0x0000040000077882 */ /* 0x000fe20000000000 */
[----:B------:R-:W-:Y:S01]  /*0ab0*/  USEL UR8, UR8, 0x1a0, UP6 ;  /* 0x000001a008087887 */ /* 0x000fe2000b000000 */
[----:B------:R-:W-:Y:S01]  /*0ac0*/  UMOV UR5, 0x1 ;  /* 0x0000000100057882 */ /* 0x000fe20000000000 */
[----:B------:R-:W-:Y:S01]  /*0ad0*/  ELECT P0, URZ, PT ;  /* 0x0000000000ff782f */ /* 0x000fe20003800000 */
[----:B------:R-:W-:-:S04]  /*0ae0*/  UIADD3 UR10, UPT, UPT, -UR5, 0x100000, URZ ;  /* 0x00100000050a7890 */ /* 0x000fc8000fffe1ff */
[----:B------:R-:W-:Y:S02]  /*0af0*/  USHF.L.U32 UR11, UR10, 0xb, URZ ;  /* 0x0000000b0a0b7899 */ /* 0x000fe400080006ff */
[----:B------:R-:W-:Y:S02]  /*0b00*/  USHF.L.U32 UR10, UR10, 0x1, URZ ;  /* 0x000000010a0a7899 */ /* 0x000fe400080006ff */
        /* <DEDUP_REMOVED lines=8> */
.L_x_13:
[----:B------:R-:W2:Y:S01]  /*0b90*/  SHFL.IDX PT, R2, R77, RZ, 0x1f ;  /* 0x00001fff4d027589 */ /* 0x000ea200000e0000 */
[----:B------:R-:W1:Y:S01]  /*0ba0*/  S2UR UR45, SR_CgaCtaId ;  /* 0x00000000002d79c3 */ /* 0x000e620000008800 */
[----:B------:R-:W-:Y:S01]  /*0bb0*/  NOP ;  /* 0x0000000000007918 */ /* 0x000fe20000000000 */
[----:B--2---:R-:W-:-:S13]  /*0bc0*/  ISETP.NE.AND P0, PT, R2, 0x5, PT ;  /* 0x000000050200780c */ /* 0x004fda0003f05270 */
[----:B-1----:R-:W-:Y:S05]  /*0bd0*/  @P0 BRA `(.L_x_14) ;  /* 0x0000000000440947 */ /* 0x002fea0003800000 */
[----:B------:R-:W-:Y:S01]  /*0be0*/  UMOV UR7, 0x400 ;  /* 0x0000040000077882 */ /* 0x000fe20000000000 */
[----:B------:R-:W-:Y:S01]  /*0bf0*/  UMOV UR6, 0x1 ;  /* 0x0000000100067882 */ /* 0x000fe20000000000 */
[----:B------:R-:W-:Y:S01]  /*0c00*/  UMOV UR5, 0x80 ;  /* 0x0000008000057882 */ /* 0x000fe20000000000 */
[----:B------:R-:W-:Y:S02]  /*0c10*/  ULEA UR7, UR45, UR7, 0x18 ;  /* 0x000000072d077291 */ /* 0x000fe4000f8ec0ff */
[----:B------:R-:W-:-:S04]  /*0c20*/  UIADD3 UR8, UPT, UPT, -UR6, 0x100000, URZ ;  /* 0x0010000006087890 */ /* 0x000fc8000fffe1ff */
[----:B------:R-:W-:Y:S02]  /*0c30*/  USHF.L.U32 UR9, UR8, 0xb, URZ ;  /* 0x0000000b08097899 */ /* 0x000fe400080006ff */
[----:B------:R-:W-:Y:S02]  /*0c40*/  USHF.L.U32 UR8, UR8, 0x1, URZ ;  /* 0x0000000108087899 */ /* 0x000fe400080006ff */
[----:B------:R-:W-:-:S04]  /*0c50*/  UIADD3 UR10, UPT, UPT, -UR5, 0x100000, URZ ;  /* 0x00100000050a7890 */ /* 0x000fc8000fffe1ff */
[----:B------:R-:W-:Y:S02]  /*0c60*/  USHF.L.U32 UR11, UR10, 0xb, URZ ;  /* 0x0000000b0a0b7899 */ /* 0x000fe400080006ff */
[----:B------:R-:W-:Y:S01]  /*0c70*/  USHF.L.U32 UR10, UR10, 0x1, URZ ;  /* 0x000000010a0a7899 */ /* 0x000fe200080006ff */
[----:B------:R-:W-:Y:S01]  /*0c80*/  ELECT P0, URZ, PT ;  /* 0x0000000000ff782f */ /* 0x000fe20003800000 */
[----:B------:R-:W1:Y:S02]  /*0c90*/  FENCE.VIEW.ASYNC.S ;  /* 0x00000000000073c6 */ /* 0x000e640000000000 */
[----:B-1----:R1:W2:Y:S08]  /*0ca0*/  SYNCS.EXCH.64 URZ, [UR7+0x120], UR8 ;  /* 0x0001200807ff75b2 */ /* 0x0022b00008000100 */
[----:B------:R1:W1:Y:S01]  /*0cb0*/  SYNCS.EXCH.64 URZ, [UR7+0x130], UR10 ;  /* 0x0001300a07ff75b2 */ /* 0x0002620008000100 */
[----:B------:R1:W1:Y:S01]  /*0cc0*/  SYNCS.EXCH.64 URZ, [UR7+0x128], UR8 ;  /* 0x0001280807ff75b2 */ /* 0x0002620008000100 */
[----:B------:R1:W1:Y:S01]  /*0cd0*/  SYNCS.EXCH.64 URZ, [UR7+0x138], UR10 ;  /* 0x0001380a07ff75b2 */ /* 0x0002620008000100 */
[----:B------:R-:W-:Y:S01]  /*0ce0*/  NOP ;  /* 0x0000000000007918 */ /* 0x000fe20000000000 */
.L_x_14:
[----:B------:R-:W3:Y:S01]  /*0cf0*/  LDCU UR5, c[0x0][0x36c] ;  /* 0x00006d80ff0577ac */ /* 0x000ee20008000800 */
[----:B------:R-:W-:Y:S01]  /*0d00*/  ISETP.NE.OR P6, PT, R0, 0x2, !P6 ;  /* 0x000000020000780c */ /* 0x000fe200077c5670 */
[----:B------:R-:W-:Y:S01]  /*0d10*/  NOP ;  /* 0x0000000000007918 */ /* 0x000fe20000000000 */
[----:B------:R-:W-:Y:S01]  /*0d20*/  LOP3.LUT R8, R76, 0x1f, RZ, 0xc0, !PT ;  /* 0x0000001f4c087812 */ /* 0x000fe200078ec0ff */
[----:B------:R-:W-:Y:S02]  /*0d30*/  UISETP.NE.AND UP5, UPT, UR4, 0x2, UPT ;  /* 0x000000020400788c */ /* 0x000fe4000bfa5270 */
[----:B------:R-:W-:Y:S02]  /*0d40*/  UISETP.NE.AND UP4, UPT, UR4, URZ, UPT ;  /* 0x000000ff0400728c */ /* 0x000fe4000bf85270 */
[----:B---3--:R-:W-:-:S09]  /*0d50*/  UISETP.EQ.U32.AND UP1, UPT, UR5, 0x1, UPT ;  /* 0x000000010500788c */ /* 0x008fd2000bf22070 */
[----:B------:R-:W-:Y:S05]  /*0d60*/  BRA.U !UP1, `(.L_x_15) ;  /* 0x0000000109087547 */ /* 0x000fea000b800000 */
[----:B-12-4-:R-:W-:Y:S01]  /*0d70*/  UCGABAR_ARV ;  /* 0x00000000000079c7 */ /* 0x016fe20008000000 */
[----:B------:R-:W-:Y:S05]  /*0d80*/  BRA `(.L_x_16) ;  /* 0x0000000000047947 */ /* 0x000fea0003800000 */
.L_x_15:
[----:B-12-4-:R-:W-:Y:S01]  /*0d90*/  NOP ;  /* 0x0000000000007918 */ /* 0x016fe20000000000 */
.L_x_16:
[----:B------:R-:W1:Y:S01]  /*0da0*/  S2R R19, SR_CTAID.Y ;  /* 0x0000000000137919 */ /* 0x000e620000002600 */
[----:B------:R-:W2:Y:S01]  /*0db0*/  S2UR UR6, SR_CTAID.X ;  /* 0x00000000000679c3 */ /* 0x000ea20000002500 */
[----:B------:R-:W-:-:S05]  /*0dc0*/  CS2R.32 R64, SR_CgaSize ;  /* 0x0000000000407805 */ /* 0x000fca0000008a00 */
[----:B------:R-:W-:-:S05]  /*0dd0*/  IMAD R64, R64, -0xa0, RZ ;  /* 0xffffff6040407824 */ /* 0x000fca00078e02ff */
[----:B------:R-:W-:-:S14]  /*0de0*/  R2UR UR7, R64 ;  /* 0x00000000400772ca */ /* 0x000fdc00000e0000 */
[----:B------:R-:W3:Y:S01]  /*0df0*/  LDCU UR7, c[0x0][UR7+0x2b0] ;  /* 0x00005600070777ac */ /* 0x000ee20008000800 */
[----:B------:R-:W-:-:S05]  /*0e00*/  CS2R.32 R64, SR_CgaSize ;  /* 0x0000000000407805 */ /* 0x000fca0000008a00 */
[----:B------:R-:W-:-:S05]  /*0e10*/  IMAD R64, R64, -0xa0, RZ ;  /* 0xffffff6040407824 */ /* 0x000fca00078e02ff */
[----:B------:R-:W-:-:S14]  /*0e20*/  R2UR UR5, R64 ;  /* 0x00000000400572ca */ /* 0x000fdc00000e0000 */
[----:B------:R-:W4:Y:S01]  /*0e30*/  LDCU UR5, c[0x0][UR5+0x2b4] ;  /* 0x00005680050577ac */ /* 0x000f220008000800 */
[----:B------:R-:W-:-:S05]  /*0e40*/  CS2R.32 R0, SR_CgaSize ;  /* 0x0000000000007805 */ /* 0x000fca0000008a00 */
[----:B------:R-:W-:-:S06]  /*0e50*/  IMAD R0, R0, -0xa0, RZ ;  /* 0xffffff6000007824 */ /* 0x000fcc00078e02ff */
[----:B------:R-:W4:Y:S01]  /*0e60*/  LDC R0, c[0x0][R0+0x2a4] ;  /* 0x0000a90000007b82 */ /* 0x000f220000000800 */
[----:B------:R-:W-:Y:S02]  /*0e70*/  USHF.L.U32 UR36, UR45, 0xb, URZ ;  /* 0x0000000b2d247899 */ /* 0x000fe400080006ff */
[----:B------:R-:W-:Y:S02]  /*0e80*/  USHF.L.U32 UR22, UR45, 0x5, URZ ;  /* 0x000000052d167899 */ /* 0x000fe400080006ff */
[----:B------:R-:W-:Y:S02]  /*0e90*/  ULOP3.LUT UR36, UR36, 0x800, URZ, 0xc0, !UPT ;  /* 0x0000080024247892 */ /* 0x000fe4000f8ec0ff */
[----:B------:R-:W-:Y:S01]  /*0ea0*/  ULOP3.LUT UR22, UR22, 0x20, URZ, 0xc0, !UPT ;  /* 0x0000002016167892 */ /* 0x000fe2000f8ec0ff */
[----:B------:R-:W4:Y:S01]  /*0eb0*/  LDC R11, c[0x0][0xb24] ;  /* 0x0002c900ff0b7b82 */ /* 0x000f220000000800 */
[----:B------:R-:W-:Y:S01]  /*0ec0*/  UISETP.NE.AND UP2, UPT, UR4, 0x2, UPT ;  /* 0x000000020400788c */ /* 0x000fe2000bf45270 */
[----:B--2---:R-:W-:-:S02]  /*0ed0*/  I2FP.F32.U32 R64, UR6 ;  /* 0x0000000600407c45 */ /* 0x004fc40008201000 */
[----:B------:R-:W-:-:S05]  /*0ee0*/  CS2R.32 R3, SR_CgaSize ;  /* 0x0000000000037805 */ /* 0x000fca0000008a00 */
[----:B------:R-:W-:-:S06]  /*0ef0*/  IMAD R3, R3, -0xa0, RZ ;  /* 0xffffff6003037824 */ /* 0x000fcc00078e02ff */
[----:B------:R-:W2:Y:S01]  /*0f00*/  LDC R3, c[0x0][R3+0x2a0] ;  /* 0x0000a80003037b82 */ /* 0x000ea20000000800 */
[----:B------:R-:W-:Y:S01]  /*0f10*/  MOV R37, UR6 ;  /* 0x0000000600257c02 */ /* 0x000fe20008000f00 */
[----:B---3--:R-:W-:Y:S01]  /*0f20*/  FMUL R64, R64, UR7 ;  /* 0x0000000740407c20 */ /* 0x008fe20008400000 */
[----:B-1----:R-:W-:-:S05]  /*0f30*/  I2FP.F32.U32 R2, R19 ;  /* 0x0000001300027245 */ /* 0x002fca0000201000 */
[----:B------:R-:W1:Y:S01]  /*0f40*/  S2UR UR48, SR_CTAID.Z ;  /* 0x00000000003079c3 */ /* 0x000e620000002700 */
[----:B------:R-:W3:Y:S01]  /*0f50*/  F2I.U32.TRUNC.NTZ R64, R64 ;  /* 0x0000004000407305 */ /* 0x000ee2000020f000 */
[----:B----4-:R-:W-:Y:S01]  /*0f60*/  FMUL R2, R2, UR5 ;  /* 0x0000000502027c20 */ /* 0x010fe20008400000 */
[----:B------:R-:W4:Y:S01]  /*0f70*/  LDCU UR5, c[0x0][0xb30] ;  /* 0x00016600ff0577ac */ /* 0x000f220008000800 */
[----:B------:R-:W-:-:S04]  /*0f80*/  ISETP.GE.AND P0, PT, R11, 0x1, PT ;  /* 0x000000010b00780c */ /* 0x000fc80003f06270 */
[----:B------:R-:W1:Y:S01]  /*0f90*/  LDC R26, c[0x0][0xb24] ;  /* 0x0002c900ff1a7b82 */ /* 0x000e620000000800 */
[----:B------:R-:W4:Y:S01]  /*0fa0*/  F2I.U32.TRUNC.NTZ R58, R2 ;  /* 0x00000002003a7305 */ /* 0x000f22000020f000 */
[----:B---3--:R-:W-:-:S05]  /*0fb0*/  IADD3 R64, PT, PT, -R64, RZ, RZ ;  /* 0x000000ff40407210 */ /* 0x008fca0007ffe1ff */
[----:B--2---:R-:W-:Y:S01]  /*0fc0*/  IMAD R64, R3, R64, UR6 ;  /* 0x0000000603407e24 */ /* 0x004fe2000f8e0240 */
[----:B----4-:R-:W-:-:S05]  /*0fd0*/  IADD3 R58, PT, PT, -R58, RZ, RZ ;  /* 0x000000ff3a3a7210 */ /* 0x010fca0007ffe1ff */
[----:B------:R-:W-:Y:S01]  /*0fe0*/  IMAD R58, R0, R58, R19 ;  /* 0x0000003a003a7224 */ /* 0x000fe200078e0213 */
[----:B------:R-:W-:Y:S01]  /*0ff0*/  PRMT R0, RZ, 0x7610, R0 ;  /* 0x00007610ff007816 */ /* 0x000fe20000000000 */
[----:B------:R-:W-:Y:S06]  /*1000*/  BRA.U UP4, `(.L_x_17) ;  /* 0x0000000104207547 */ /* 0x000fec000b800000 */
[C---:B------:R-:W-:Y:S02]  /*1010*/  ISETP.NE.AND P3, PT, R58.reuse, RZ, PT ;  /* 0x000000ff3a00720c */ /* 0x040fe40003f65270 */
[----:B------:R-:W-:Y:S02]  /*1020*/  ISETP.NE.AND P1, PT, R58, RZ, PT ;  /* 0x000000ff3a00720c */ /* 0x000fe40003f25270 */
[C---:B------:R-:W-:Y:S02]  /*1030*/  ISETP.NE.AND P2, PT, R64.reuse, 0x1, PT ;  /* 0x000000014000780c */ /* 0x040fe40003f45270 */
[----:B------:R-:W-:Y:S02]  /*1040*/  SEL R0, RZ, 0x2, P3 ;  /* 0x00000002ff007807 */ /* 0x000fe40001800000 */
[----:B------:R-:W-:Y:S02]  /*1050*/  ISETP.EQ.OR P1, PT, R64, RZ, !P1 ;  /* 0x000000ff4000720c */ /* 0x000fe40004f22670 */
[----:B------:R-:W-:-:S02]  /*1060*/  SEL R0, R0, 0x2, P2 ;  /* 0x0000000200007807 */ /* 0x000fc40001000000 */
[----:B------:R-:W-:-:S05]  /*1070*/  SEL R3, RZ, 0x1, !P1 ;  /* 0x00000001ff037807 */ /* 0x000fca0004800000 */
[----:B------:R-:W-:Y:S02]  /*1080*/  IMAD.IADD R0, R3, 0x1, R0 ;  /* 0x0000000103007824 */ /* 0x000fe400078e0200 */
.L_x_17:
[----:B------:R-:W-:Y:S05]  /*1090*/  @!P0 BRA `(.L_x_18) ;  /* 0x0000000000b88947 */ /* 0x000fea0003800000 */
[----:B------:R-:W2:Y:S01]  /*10a0*/  LDC.64 R4, c[0x0][0xb18] ;  /* 0x0002c600ff047b82 */ /* 0x000ea20000000a00 */
[----:B------:R-:W-:-:S07]  /*10b0*/  ISETP.NE.AND P0, PT, R11, 0x1, PT ;  /* 0x000000010b00780c */ /* 0x000fce0003f05270 */
[----:B------:R-:W3:Y:S08]  /*10c0*/  LDC R10, c[0x0][0xb0c] ;  /* 0x0002c300ff0a7b82 */ /* 0x000ef00000000800 */
[----:B------:R-:W4:Y:S08]  /*10d0*/  LDC R13, c[0x0][0x370] ;  /* 0x0000dc00ff0d7b82 */ /* 0x000f300000000800 */
[----:B------:R-:W1:Y:S01]  /*10e0*/  LDC R12, c[0x0][0x374] ;  /* 0x0000dd00ff0c7b82 */ /* 0x000e620000000800 */
[----:B--2---:R-:W-:-:S07]  /*10f0*/  ISETP.NE.AND P1, PT, R4, 0x1, PT ;  /* 0x000000010400780c */ /* 0x004fce0003f25270 */
[----:B------:R-:W4:Y:S01]  /*1100*/  LDC.64 R6, c[0x0][0xb10] ;  /* 0x0002c400ff067b82 */ /* 0x000f220000000a00 */
[----:B---3--:R-:W-:-:S07]  /*1110*/  ISETP.NE.AND P2, PT, R10, 0x1, PT ;  /* 0x000000010a00780c */ /* 0x008fce0003f45270 */
[----:B------:R-:W2:Y:S08]  /*1120*/  LDC R9, c[0x0][0xb20] ;  /* 0x0002c800ff097b82 */ /* 0x000eb00000000800 */
[----:B------:R-:W3:Y:S01]  /*1130*/  LDC.64 R2, c[0x0][0xb28] ;  /* 0x0002ca00ff027b82 */ /* 0x000ee20000000a00 */
[----:B-1----:R-:W-:-:S04]  /*1140*/  IMAD.HI.U32 R14, R12, R5, RZ ;  /* 0x000000050c0e7227 */ /* 0x002fc800078e00ff */
[----:B----4-:R-:W-:-:S04]  /*1150*/  IMAD.HI.U32 R16, R13, R6, RZ ;  /* 0x000000060d107227 */ /* 0x010fc800078e00ff */
[----:B------:R-:W-:Y:S01]  /*1160*/  IMAD.HI.U32 R18, R37, R6, RZ ;  /* 0x0000000625127227 */ /* 0x000fe200078e00ff */
[----:B------:R-:W-:Y:S02]  /*1170*/  @P2 SHF.R.U32.HI R13, RZ, R7, R16 ;  /* 0x00000007ff0d2219 */ /* 0x000fe40000011610 */
[----:B--2---:R-:W-:Y:S01]  /*1180*/  @P1 SHF.R.U32.HI R12, RZ, R9, R14 ;  /* 0x00000009ff0c1219 */ /* 0x004fe2000001160e */
[----:B------:R-:W-:Y:S01]  /*1190*/  IMAD.HI.U32 R16, R19, R5, RZ ;  /* 0x0000000513107227 */ /* 0x000fe200078e00ff */
[----:B------:R-:W-:-:S04]  /*11a0*/  SHF.R.U32.HI R18, RZ, R7, R18 ;  /* 0x00000007ff127219 */ /* 0x000fc80000011612 */
[----:B------:R-:W-:Y:S01]  /*11b0*/  SHF.R.U32.HI R16, RZ, R9, R16 ;  /* 0x00000009ff107219 */ /* 0x000fe20000011610 */
[----:B---3--:R-:W-:Y:S01]  /*11c0*/  IMAD.HI.U32 R14, R12, R2, RZ ;  /* 0x000000020c0e7227 */ /* 0x008fe200078e00ff */
[----:B------:R-:W-:Y:S02]  /*11d0*/  SEL R7, R37, R18, !P2 ;  /* 0x0000001225077207 */ /* 0x000fe40005000000 */
[----:B------:R-:W-:Y:S01]  /*11e0*/  SEL R5, R19, R16, !P1 ;  /* 0x0000001013057207 */ /* 0x000fe20004800000 */
[----:B------:R-:W-:Y:S01]  /*11f0*/  IMAD.HI.U32 R6, R13, R2, RZ ;  /* 0x000000020d067227 */ /* 0x000fe200078e00ff */
[-C--:B------:R-:W-:Y:S02]  /*1200*/  @P0 SHF.R.U32.HI R12, RZ, R3.reuse, R14 ;  /* 0x00000003ff0c0219 */ /* 0x080fe4000001160e */
[----:B------:R-:W-:Y:S02]  /*1210*/  IADD3 R9, PT, PT, -R5, RZ, RZ ;  /* 0x000000ff05097210 */ /* 0x000fe40007ffe1ff */
[----:B------:R-:W-:Y:S01]  /*1220*/  @P0 SHF.R.U32.HI R13, RZ, R3, R6 ;  /* 0x00000003ff0d0219 */ /* 0x000fe20000011606 */
[----:B------:R-:W-:-:S02]  /*1230*/  IMAD R12, R12, R11, RZ ;  /* 0x0000000b0c0c7224 */ /* 0x000fc400078e02ff */
[----:B------:R-:W-:Y:S02]  /*1240*/  IMAD R9, R4, R9, R19 ;  /* 0x0000000904097224 */ /* 0x000fe400078e0213 */
[----:B------:R-:W-:Y:S01]  /*1250*/  IMAD R6, R13, R11, RZ ;  /* 0x0000000b0d067224 */ /* 0x000fe200078e02ff */
[----:B------:R-:W-:-:S04]  /*1260*/  ISETP.GE.AND P1, PT, R5, R12, PT ;  /* 0x0000000c0500720c */ /* 0x000fc80003f26270 */
[----:B------:R-:W-:Y:S01]  /*1270*/  ISETP.GE.OR P1, PT, R7, R6, P1 ;  /* 0x000000060700720c */ /* 0x000fe20000f26670 */
[----:B------:R-:W-:-:S05]  /*1280*/  IMAD.HI.U32 R6, R5, R2, RZ ;  /* 0x0000000205067227 */ /* 0x000fca00078e00ff */
[----:B------:R-:W-:-:S04]  /*1290*/  SHF.R.U32.HI R6, RZ, R3, R6 ;  /* 0x00000003ff067219 */ /* 0x000fc80000011606 */
[----:B------:R-:W-:-:S03]  /*12a0*/  SEL R6, R5, R6, !P0 ;  /* 0x0000000605067207 */ /* 0x000fc60004000000 */
[----:B------:R-:W-:Y:S01]  /*12b0*/  @!P1 IMAD.HI.U32 R12, R7, R2, RZ ;  /* 0x00000002070c9227 */ /* 0x000fe200078e00ff */
[----:B------:R-:W-:-:S04]  /*12c0*/  IADD3 R2, PT, PT, -R6, RZ, RZ ;  /* 0x000000ff06027210 */ /* 0x000fc80007ffe1ff */
[----:B------:R-:W-:Y:S01]  /*12d0*/  @!P1 SHF.R.U32.HI R12, RZ, R3, R12 ;  /* 0x00000003ff0c9219 */ /* 0x000fe2000001160c */
[----:B------:R-:W-:-:S03]  /*12e0*/  IMAD R2, R11, R2, R5 ;  /* 0x000000020b027224 */ /* 0x000fc600078e0205 */
[----:B------:R-:W-:-:S05]  /*12f0*/  @!P1 SEL R3, R7, R12, !P0 ;  /* 0x0000000c07039207 */ /* 0x000fca0004000000 */
[--C-:B------:R-:W-:Y:S02]  /*1300*/  @!P1 IMAD.IADD R6, R6, 0x1, -R3.reuse ;  /* 0x0000000106069824 */ /* 0x100fe400078e0a03 */
[----:B------:R-:W-:Y:S01]  /*1310*/  @!P1 IMAD R3, R2, R13, R3 ;  /* 0x0000000d02039224 */ /* 0x000fe200078e0203 */
[----:B------:R-:W-:Y:S01]  /*1320*/  IADD3 R2, PT, PT, -R7, RZ, RZ ;  /* 0x000000ff07027210 */ /* 0x000fe20007ffe1ff */
[----:B------:R-:W-:Y:S02]  /*1330*/  @!P1 IMAD R5, R6, R11, R7 ;  /* 0x0000000b06059224 */ /* 0x000fe400078e0207 */
[----:B------:R-:W-:Y:S02]  /*1340*/  @!P1 IMAD.MOV.U32 R7, RZ, RZ, R3 ;  /* 0x000000ffff079224 */ /* 0x000fe400078e0003 */
[----:B------:R-:W-:Y:S02]  /*1350*/  IMAD R2, R10, R2, R37 ;  /* 0x000000020a027224 */ /* 0x000fe400078e0225 */
[----:B------:R-:W-:-:S02]  /*1360*/  IMAD R19, R5, R4, R9 ;  /* 0x0000000405137224 */ /* 0x000fc400078e0209 */
[----:B------:R-:W-:Y:S02]  /*1370*/  IMAD R37, R7, R10, R2 ;  /* 0x0000000a07257224 */ /* 0x000fe400078e0202 */
.L_x_18:
[----:B------:R-:W-:-:S09]  /*1380*/  UISETP.NE.AND UP3, UPT, UR5, 0x1, UPT ;  /* 0x000000010500788c */ /* 0x000fd2000bf65270 */
[----:B------:R-:W-:Y:S05]  /*1390*/  BRA.U UP3, `(.L_x_19) ;  /* 0x0000000103407547 */ /* 0x000fea000b800000 */
[----:B------:R-:W2:Y:S08]  /*13a0*/  LDC.64 R4, c[0x0][0xb10] ;  /* 0x0002c400ff047b82 */ /* 0x000eb00000000a00 */
[----:B------:R-:W3:Y:S08]  /*13b0*/  LDC.64 R2, c[0x0][0xb18] ;  /* 0x0002c600ff027b82 */ /* 0x000ef00000000a00 */
[----:B------:R-:W4:Y:S08]  /*13c0*/  LDC R6, c[0x0][0xb20] ;  /* 0x0002c800ff067b82 */ /* 0x000f300000000800 */
[----:B------:R-:W1:Y:S01]  /*13d0*/  LDC R10, c[0x0][0xb0c] ;  /* 0x0002c300ff0a7b82 */ /* 0x000e620000000800 */
[----:B--2---:R-:W-:-:S05]  /*13e0*/  IMAD.HI.U32 R4, R37, R4, RZ ;  /* 0x0000000425047227 */ /* 0x004fca00078e00ff */
[----:B------:R-:W-:Y:S01]  /*13f0*/  SHF.R.U32.HI R4, RZ, R5, R4 ;  /* 0x00000005ff047219 */ /* 0x000fe20000011604 */
[----:B---3--:R-:W-:Y:S01]  /*1400*/  IMAD.HI.U32 R3, R19, R3, RZ ;  /* 0x0000000313037227 */ /* 0x008fe200078e00ff */
[----:B------:R-:W-:-:S04]  /*1410*/  ISETP.NE.AND P0, PT, R2, 0x1, PT ;  /* 0x000000010200780c */ /* 0x000fc80003f05270 */
[----:B----4-:R-:W-:-:S04]  /*1420*/  SHF.R.U32.HI R6, RZ, R6, R3 ;  /* 0x00000006ff067219 */ /* 0x010fc80000011603 */
[----:B------:R-:W-:Y:S02]  /*1430*/  SEL R3, R19, R6, !P0 ;  /* 0x0000000613037207 */ /* 0x000fe40004000000 */
[----:B-1----:R-:W-:-:S04]  /*1440*/  ISETP.NE.AND P1, PT, R10, 0x1, PT ;  /* 0x000000010a00780c */ /* 0x002fc80003f25270 */
[----:B------:R-:W-:-:S05]  /*1450*/  SEL R4, R37, R4, !P1 ;  /* 0x0000000425047207 */ /* 0x000fca0004800000 */
[----:B------:R-:W-:Y:S02]  /*1460*/  IMAD.IADD R5, R3, 0x1, -R4 ;  /* 0x0000000103057824 */ /* 0x000fe400078e0a04 */
[----:B------:R-:W-:Y:S02]  /*1470*/  IMAD.IADD R3, R4, 0x1, -R3 ;  /* 0x0000000104037824 */ /* 0x000fe400078e0a03 */
[----:B------:R-:W-:Y:S02]  /*1480*/  IMAD R37, R5, R10, R37 ;  /* 0x0000000a05257224 */ /* 0x000fe400078e0225 */
[----:B------:R-:W-:Y:S02]  /*1490*/  IMAD R19, R3, R2, R19 ;  /* 0x0000000203137224 */ /* 0x000fe400078e0213 */
.L_x_19:
[----:B------:R-:W-:Y:S05]  /*14a0*/  BRA.U !UP1, `(.L_x_20) ;  /* 0x00000001090c7547 */ /* 0x000fea000b800000 */
[----:B------:R-:W-:Y:S01]  /*14b0*/  UCGABAR_WAIT ;  /* 0x0000000000007dc7 */ /* 0x000fe20008000000 */
[----:B------:R-:W-:Y:S01]  /*14c0*/  CCTL.IVALL ;  /* 0x00000000ff00798f */ /* 0x000fe20002000000 */
[----:B------:R-:W-:Y:S05]  /*14d0*/  BRA `(.L_x_21) ;  /* 0x0000000000047947 */ /* 0x000fea0003800000 */
.L_x_20:
[----:B------:R-:W-:Y:S06]  /*14e0*/  BAR.SYNC.DEFER_BLOCKING 0x0 ;  /* 0x0000000000007b1d */ /* 0x000fec0000010000 */
.L_x_21:
[----:B------:R-:W-:Y:S05]  /*14f0*/  BRA.U UP2, `(.L_x_22) ;  /* 0x0000001d02587547 */ /* 0x000fea000b800000 */
[----:B------:R-:W2:Y:S01]  /*1500*/  LDCU UR42, c[0x0][0x390] ;  /* 0x00007200ff2a77ac */ /* 0x000ea20008000800 */
[----:B------:R-:W3:Y:S01]  /*1510*/  LDC R2, c[0x0][0x5c0] ;  /* 0x00017000ff027b82 */ /* 0x000ee20000000800 */
[----:B------:R-:W-:Y:S01]  /*1520*/  PLOP3.LUT P4, PT, PT, PT, UP6, 0x80, 0x8 ;  /* 0x000000000008781c */ /* 0x000fe20003f8f068 */
[----:B------:R-:W-:Y:S01]  /*1530*/  IMAD.MOV.U32 R10, RZ, RZ, 0x1 ;  /* 0x00000001ff0a7424 */ /* 0x000fe200078e00ff */
[----:B------:R-:W-:Y:S01]  /*1540*/  UISETP.NE.AND UP0, UPT, UR4, URZ, UPT ;  /* 0x000000ff0400728c */ /* 0x000fe2000bf05270 */
[----:B------:R-:W-:Y:S01]  /*1550*/  ISETP.EQ.OR P5, PT, R8, RZ, P6 ;  /* 0x000000ff0800720c */ /* 0x000fe200037a2670 */
[----:B------:R-:W-:Y:S01]  /*1560*/  USEL UR39, URZ, 0x1, UP5 ;  /* 0x00000001ff277887 */ /* 0x000fe2000a800000 */
[----:B------:R-:W-:Y:S01]  /*1570*/  PLOP3.LUT P4, PT, P4, PT, PT, 0x8, 0x80 ;  /* 0x000000000080781c */ /* 0x000fe2000278e170 */
[----:B------:R-:W-:Y:S01]  /*1580*/  IMAD.MOV.U32 R8, RZ, RZ, RZ ;  /* 0x000000ffff087224 */ /* 0x000fe200078e00ff */
[----:B------:R-:W4:Y:S01]  /*1590*/  LDC R9, c[0x0][0x370] ;  /* 0x0000dc00ff097b82 */ /* 0x000f220000000800 */
[----:B------:R-:W1:Y:S01]  /*15a0*/  LDCU.64 UR46, c[0x0][0x348] ;  /* 0x00006900ff2e77ac */ /* 0x000e620008000a00 */
[----:B------:R-:W-:Y:S01]  /*15b0*/  USEL UR39, UR39, 0x2, UP0 ;  /* 0x0000000227277887 */ /* 0x000fe20008000000 */
[----:B------:R-:W-:-:S05]  /*15c0*/  UMOV UR40, URZ ;  /* 0x000000ff00287c82 */ /* 0x000fca0008000000 */
[----:B------:R-:W1:Y:S01]  /*15d0*/  LDC R0, c[0x0][0x374] ;  /* 0x0000dd00ff007b82 */ /* 0x000e620000000800 */
[----:B--2---:R-:W-:Y:S02]  /*15e0*/  UIADD3 UR5, UPT, UPT, UR42, 0x3f, URZ ;  /* 0x0000003f2a057890 */ /* 0x004fe4000fffe0ff */
[----:B------:R-:W-:Y:S02]  /*15f0*/  UIADD3 UR4, UPT, UPT, UR42, -0x1, URZ ;  /* 0xffffffff2a047890 */ /* 0x000fe4000fffe0ff */
[----:B------:R-:W-:Y:S02]  /*1600*/  USHF.R.S32.HI UR44, URZ, 0x1f, UR5 ;  /* 0x0000001fff2c7899 */ /* 0x000fe40008011405 */
[----:B------:R-:W-:Y:S01]  /*1610*/  UISETP.GE.U32.AND UP2, UPT, UR4, -0x7f, UPT ;  /* 0xffffff810400788c */ /* 0x000fe2000bf46070 */
[----:B---3--:R-:W-:Y:S01]  /*1620*/  VIADD R2, R2, 0x3f ;  /* 0x0000003f02027836 */ /* 0x008fe20000000000 */
[----:B------:R-:W-:Y:S02]  /*1630*/  ULEA.HI UR44, UR44, UR5, URZ, 0x6 ;  /* 0x000000052c2c7291 */ /* 0x000fe4000f8f30ff */
[----:B------:R-:W-:-:S02]  /*1640*/  UIADD3 UR42, UPT, UPT, UR42, 0x7e, URZ ;  /* 0x0000007e2a2a7890 */ /* 0x000fc4000fffe0ff */
[----:B------:R-:W-:Y:S01]  /*1650*/  USHF.R.S32.HI UR44, URZ, 0x6, UR44 ;  /* 0x00000006ff2c7899 */ /* 0x000fe2000801142c */
[----:B------:R-:W-:-:S03]  /*1660*/  SHF.R.S32.HI R3, RZ, 0x1f, R2 ;  /* 0x0000001fff037819 */ /* 0x000fc60000011402 */
[----:B------:R-:W-:Y:S01]  /*1670*/  UISETP.LT.U32.AND UP1, UPT, UR44, 0xd, UPT ;  /* 0x0000000d2c00788c */ /* 0x000fe2000bf21070 */
[----:B------:R-:W-:-:S03]  /*1680*/  LEA.HI R12, R3, R2, RZ, 0x6 ;  /* 0x00000002030c7211 */ /* 0x000fc600078f30ff */
[----:B------:R-:W-:Y:S01]  /*1690*/  USEL UR43, UR44, 0xd, UP1 ;  /* 0x0000000d2c2b7887 */ /* 0x000fe20008800000 */
[----:B------:R-:W-:-:S03]  /*16a0*/  SHF.R.S32.HI R12, RZ, 0x6, R12 ;  /* 0x00000006ff0c7819 */ /* 0x000fc6000001140c */
[----:B------:R-:W-:Y:S02]  /*16b0*/  UIADD3 UR38, UPT, UPT, UR43, -0x1, URZ ;  /* 0xffffffff2b267890 */ /* 0x000fe4000fffe0ff */
[----:B------:R-:W-:Y:S02]  /*16c0*/  @UP2 UIADD3 UR38, UPT, UPT, UR43, URZ, URZ ;  /* 0x000000ff2b262290 */ /* 0x000fe4000fffe0ff */
[----:B------:R-:W-:Y:S02]  /*16d0*/  UIADD3 UR41, UPT, UPT, UR44, -UR43, URZ ;  /* 0x8000002b2c297290 */ /* 0x000fe4000fffe0ff */
[----:B-1--4-:R-:W-:-:S12]  /*16e0*/  UIADD3 UR38, UPT, UPT, UR38, 0x1, URZ ;  /* 0x0000000126267890 */ /* 0x012fd8000fffe0ff */
.L_x_40:
[-C--:B------:R-:W-:Y:S01]  /*16f0*/  IABS R7, R12.reuse ;  /* 0x0000000c00077213 */ /* 0x080fe20000000000 */
[----:B-1----:R-:W1:Y:S01]  /*1700*/  LDC R4, c[0x0][0x5c4] ;  /* 0x00017100ff047b82 */ /* 0x002e620000000800 */
[----:B------:R-:W-:Y:S01]  /*1710*/  IMAD.MOV.U32 R14, RZ, RZ, RZ ;  /* 0x000000ffff0e7224 */ /* 0x000fe200078e00ff */
[----:B------:R-:W-:Y:S01]  /*1720*/  IABS R3, R19 ;  /* 0x0000001300037213 */ /* 0x000fe20000000000 */
[----:B------:R-:W2:Y:S01]  /*1730*/  I2F.RP R16, R7 ;  /* 0x0000000700107306 */ /* 0x000ea20000209400 */
[----:B------:R-:W-:Y:S01]  /*1740*/  IABS R2, R12 ;  /* 0x0000000c00027213 */ /* 0x000fe20000000000 */
[----:B------:R-:W-:Y:S01]  /*1750*/  UMOV UR4, 0x400 ;  /* 0x0000040000047882 */ /* 0x000fe20000000000 */
[----:B------:R-:W-:Y:S01]  /*1760*/  UISETP.GE.U32.AND UP0, UPT, UR42, 0x7f, UPT ;  /* 0x0000007f2a00788c */ /* 0x000fe2000bf06070 */
[----:B------:R-:W-:Y:S01]  /*1770*/  R2UR UR30, R37 ;  /* 0x00000000251e72ca */ /* 0x000fe200000e0000 */
[----:B------:R-:W3:Y:S01]  /*1780*/  S2UR UR37, SR_CgaCtaId ;  /* 0x00000000002579c3 */ /* 0x000ee20000008800 */
[----:B------:R-:W-:Y:S01]  /*1790*/  IADD3 R2, PT, PT, RZ, -R2, RZ ;  /* 0x80000002ff027210 */ /* 0x000fe20007ffe0ff */
[----:B------:R-:W-:Y:S01]  /*17a0*/  UMOV UR23, URZ ;  /* 0x000000ff00177c82 */ /* 0x000fe20008000000 */
[----:B--2---:R-:W2:Y:S09]  /*17b0*/  MUFU.RCP R15, R16 ;  /* 0x00000010000f7308 */ /* 0x004eb20000001000 */
[----:B------:R-:W-:Y:S01]  /*17c0*/  USHF.L.U32 UR30, UR30, 0x6, URZ ;  /* 0x000000061e1e7899 */ /* 0x000fe200080006ff */
[----:B-1----:R-:W-:Y:S01]  /*17d0*/  IABS R5, R4 ;  /* 0x0000000400057213 */ /* 0x002fe20000000000 */
[----:B---3--:R-:W-:Y:S01]  /*17e0*/  ULEA UR37, UR37, UR4, 0x18 ;  /* 0x0000000425257291 */ /* 0x008fe2000f8ec0ff */
[----:B--2---:R-:W-:-:S03]  /*17f0*/  VIADD R15, R15, 0xffffffe ;  /* 0x0ffffffe0f0f7836 */ /* 0x004fc60000000000 */
[----:B------:R-:W-:-:S03]  /*1800*/  ULEA UR4, UR40, UR37, 0x3 ;  /* 0x0000002528047291 */ /* 0x000fc6000f8e18ff */
[----:B------:R-:W1:Y:S02]  /*1810*/  F2I.FTZ.U32.TRUNC.NTZ R15, R15 ;  /* 0x0000000f000f7305 */ /* 0x000e64000021f000 */
[----:B-1----:R-:W-:-:S04]  /*1820*/  IMAD.MOV R6, RZ, RZ, -R15 ;  /* 0x000000ffff067224 */ /* 0x002fc800078e0a0f */
[----:B------:R-:W-:-:S04]  /*1830*/  IMAD R6, R6, R7, RZ ;  /* 0x0000000706067224 */ /* 0x000fc800078e02ff */
[----:B------:R-:W-:Y:S02]  /*1840*/  IMAD.HI.U32 R14, R15, R6, R14 ;  /* 0x000000060f0e7227 */ /* 0x000fe400078e000e */
[----:B------:R-:W1:Y:S04]  /*1850*/  I2F.RP R6, R5 ;  /* 0x0000000500067306 */ /* 0x000e680000209400 */
[----:B------:R-:W-:-:S04]  /*1860*/  IMAD.HI.U32 R14, R14, R3, RZ ;  /* 0x000000030e0e7227 */ /* 0x000fc800078e00ff */
[----:B------:R-:W-:-:S05]  /*1870*/  IMAD R2, R14, R2, R3 ;  /* 0x000000020e027224 */ /* 0x000fca00078e0203 */
[----:B------:R-:W-:Y:S01]  /*1880*/  ISETP.GT.U32.AND P1, PT, R7, R2, PT ;  /* 0x000000020700720c */ /* 0x000fe20003f24070 */
[----:B-1----:R-:W1:-:S12]  /*1890*/  MUFU.RCP R6, R6 ;  /* 0x0000000600067308 */ /* 0x002e580000001000 */
[----:B------:R-:W-:Y:S01]  /*18a0*/  @!P1 IMAD.IADD R2, R2, 0x1, -R7 ;  /* 0x0000000102029824 */ /* 0x000fe200078e0a07 */
[----:B------:R-:W-:Y:S02]  /*18b0*/  @!P1 IADD3 R14, PT, PT, R14, 0x1, RZ ;  /* 0x000000010e0e9810 */ /* 0x000fe40007ffe0ff */
[----:B------:R-:W-:Y:S02]  /*18c0*/  ISETP.NE.AND P1, PT, R12, RZ, PT ;  /* 0x000000ff0c00720c */ /* 0x000fe40003f25270 */
[----:B----4-:R-:W-:Y:S01]  /*18d0*/  ISETP.GE.U32.AND P2, PT, R2, R7, PT ;  /* 0x000000070200720c */ /* 0x010fe20003f46070 */
[----:B-1----:R-:W-:Y:S01]  /*18e0*/  VIADD R15, R6, 0xffffffe ;  /* 0x0ffffffe060f7836 */ /* 0x002fe20000000000 */
[----:B------:R-:W-:-:S04]  /*18f0*/  LOP3.LUT R2, R19, R12, RZ, 0x3c, !PT ;  /* 0x0000000c13027212 */ /* 0x000fc800078e3cff */
[----:B------:R-:W-:Y:S01]  /*1900*/  ISETP.GE.AND P0, PT, R2, RZ, PT ;  /* 0x000000ff0200720c */ /* 0x000fe20003f06270 */
[----:B------:R-:W1:Y:S01]  /*1910*/  F2I.FTZ.U32.TRUNC.NTZ R15, R15 ;  /* 0x0000000f000f7305 */ /* 0x000e62000021f000 */
[----:B------:R-:W-:-:S05]  /*1920*/  SHF.L.U32 R2, R10, 0x1f, RZ ;  /* 0x0000001f0a027819 */ /* 0x000fca00000006ff */
[----:B------:R-:W-:Y:S01]  /*1930*/  @P2 VIADD R14, R14, 0x1 ;  /* 0x000000010e0e2836 */ /* 0x000fe20000000000 */
[----:B------:R2:W3:Y:S03]  /*1940*/  SYNCS.PHASECHK.TRANS64.TRYWAIT P2, [UR4+0x68], R2 ;  /* 0x00006802ff0075a7 */ /* 0x0004e60008041104 */
[----:B------:R-:W-:Y:S02]  /*1950*/  IMAD.MOV.U32 R7, RZ, RZ, R14 ;  /* 0x000000ffff077224 */ /* 0x000fe400078e000e */
[----:B------:R-:W-:Y:S02]  /*1960*/  IMAD.MOV.U32 R14, RZ, RZ, RZ ;  /* 0x000000ffff0e7224 */ /* 0x000fe400078e00ff */
[----:B------:R-:W-:Y:S01]  /*1970*/  @!P0 IMAD.MOV R7, RZ, RZ, -R7 ;  /* 0x000000ffff078224 */ /* 0x000fe200078e0a07 */
[----:B-1----:R-:W-:Y:S02]  /*1980*/  IADD3 R3, PT, PT, RZ, -R15, RZ ;  /* 0x8000000fff037210 */ /* 0x002fe40007ffe0ff */
[----:B------:R-:W-:-:S03]  /*1990*/  @!P1 LOP3.LUT R7, RZ, R12, RZ, 0x33, !PT ;  /* 0x0000000cff079212 */ /* 0x000fc600078e33ff */
[----:B------:R-:W-:Y:S01]  /*19a0*/  IMAD R17, R3, R5, RZ ;  /* 0x0000000503117224 */ /* 0x000fe200078e02ff */
[----:B------:R-:W-:-:S03]  /*19b0*/  IABS R3, R7 ;  /* 0x0000000700037213 */ /* 0x000fc60000000000 */
[----:B------:R-:W-:-:S06]  /*19c0*/  IMAD.HI.U32 R14, R15, R17, R14 ;  /* 0x000000110f0e7227 */ /* 0x000fcc00078e000e */
[----:B------:R-:W-:-:S05]  /*19d0*/  IMAD.HI.U32 R14, R14, R3, RZ ;  /* 0x000000030e0e7227 */ /* 0x000fca00078e00ff */
[----:B------:R-:W-:-:S05]  /*19e0*/  IADD3 R6, PT, PT, -R14, RZ, RZ ;  /* 0x000000ff0e067210 */ /* 0x000fca0007ffe1ff */
[----:B------:R-:W-:Y:S02]  /*19f0*/  IMAD R6, R5, R6, R3 ;  /* 0x0000000605067224 */ /* 0x000fe400078e0203 */
[----:B------:R-:W-:-:S03]  /*1a00*/  IMAD.MOV R3, RZ, RZ, -R7 ;  /* 0x000000ffff037224 */ /* 0x000fc600078e0a07 */
[----:B------:R-:W-:Y:S01]  /*1a10*/  ISETP.GT.U32.AND P1, PT, R5, R6, PT ;  /* 0x000000060500720c */ /* 0x000fe20003f24070 */
[----:B------:R-:W-:-:S05]  /*1a20*/  IMAD R3, R12, R3, R19 ;  /* 0x000000030c037224 */ /* 0x000fca00078e0213 */
[----:B------:R-:W-:-:S07]  /*1a30*/  R2UR UR18, R3 ;  /* 0x00000000031272ca */ /* 0x000fce00000e0000 */
[----:B------:R-:W-:Y:S01]  /*1a40*/  @!P1 IMAD.IADD R6, R6, 0x1, -R5 ;  /* 0x0000000106069824 */ /* 0x000fe200078e0a05 */
[----:B------:R-:W-:Y:S02]  /*1a50*/  @!P1 IADD3 R14, PT, PT, R14, 0x1, RZ ;  /* 0x000000010e0e9810 */ /* 0x000fe40007ffe0ff */
[----:B------:R-:W-:Y:S02]  /*1a60*/  ISETP.NE.AND P1, PT, R4, RZ, PT ;  /* 0x000000ff0400720c */ /* 0x000fe40003f25270 */
[----:B------:R-:W-:Y:S01]  /*1a70*/  ISETP.GE.U32.AND P3, PT, R6, R5, PT ;  /* 0x000000050600720c */ /* 0x000fe20003f66070 */
[----:B------:R-:W-:Y:S01]  /*1a80*/  USHF.L.U32 UR18, UR18, 0x6, URZ ;  /* 0x0000000612127899 */ /* 0x000fe200080006ff */
[----:B------:R-:W-:-:S04]  /*1a90*/  LOP3.LUT R5, R7, R4, RZ, 0x3c, !PT ;  /* 0x0000000407057212 */ /* 0x000fc800078e3cff */
[----:B------:R-:W-:-:S07]  /*1aa0*/  ISETP.GE.AND P0, PT, R5, RZ, PT ;  /* 0x000000ff0500720c */ /* 0x000fce0003f06270 */
[----:B------:R-:W-:-:S06]  /*1ab0*/  @P3 VIADD R14, R14, 0x1 ;  /* 0x000000010e0e3836 */ /* 0x000fcc0000000000 */
[----:B------:R-:W-:Y:S01]  /*1ac0*/  @!P0 IMAD.MOV R14, RZ, RZ, -R14 ;  /* 0x000000ffff0e8224 */ /* 0x000fe200078e0a0e */
[----:B------:R-:W-:-:S04]  /*1ad0*/  @!P1 LOP3.LUT R14, RZ, R4, RZ, 0x33, !PT ;  /* 0x00000004ff0e9212 */ /* 0x000fc800078e33ff */
[----:B------:R-:W-:-:S05]  /*1ae0*/  IADD3 R3, PT, PT, -R14, RZ, RZ ;  /* 0x000000ff0e037210 */ /* 0x000fca0007ffe1ff */
[----:B------:R-:W-:Y:S01]  /*1af0*/  IMAD R7, R4, R3, R7 ;  /* 0x0000000304077224 */ /* 0x000fe200078e0207 */
[----:B--2---:R-:W-:Y:S06]  /*1b00*/  BRA.U !UP0, `(.L_x_23) ;  /* 0x0000000508407547 */ /* 0x004fec000b800000 */
[----:B------:R-:W1:Y:S01]  /*1b10*/  LDC.64 R2, c[0x0][0x5d8] ;  /* 0x00017600ff027b82 */ /* 0x000e620000000a00 */
[----:B------:R-:W1:Y:S01]  /*1b20*/  LDCU.64 UR6, c[0x0][0x5b0] ;  /* 0x0000b600ff0677ac */ /* 0x000e620008000a00 */
[----:B------:R-:W2:Y:S01]  /*1b30*/  LDCU UR15, c[0x0][0x598] ;  /* 0x0000b300ff0f77ac */ /* 0x000ea20008000800 */
[----:B------:R-:W4:Y:S01]  /*1b40*/  LDCU UR14, c[0x0][0x58c] ;  /* 0x0000b180ff0e77ac */ /* 0x000f220008000800 */
[----:B------:R-:W1:Y:S01]  /*1b50*/  LDCU UR13, c[0x0][0x59c] ;  /* 0x0000b380ff0d77ac */ /* 0x000e620008000800 */
[----:B------:R-:W1:Y:S01]  /*1b60*/  LDCU UR12, c[0x0][0x5a0] ;  /* 0x0000b400ff0c77ac */ /* 0x000e620008000800 */
[----:B------:R-:W1:Y:S02]  /*1b70*/  LDCU.64 UR10, c[0x0][0x590] ;  /* 0x0000b200ff0a77ac */ /* 0x000e640008000a00 */
[----:B-1----:R-:W-:Y:S01]  /*1b80*/  IMAD R2, R7, UR6, R2 ;  /* 0x0000000607027c24 */ /* 0x002fe2000f8e0202 */
[----:B------:R-:W1:Y:S01]  /*1b90*/  LDCU.64 UR8, c[0x0][0x5b8] ;  /* 0x0000b700ff0877ac */ /* 0x000e620008000a00 */
[----:B------:R-:W-:Y:S01]  /*1ba0*/  IMAD R5, R14, UR7, R3 ;  /* 0x000000070e057c24 */ /* 0x000fe2000f8e0203 */
[----:B------:R-:W1:Y:S01]  /*1bb0*/  LDCU.64 UR4, c[0x0][0x5d0] ;  /* 0x0000ba00ff0477ac */ /* 0x000e620008000a00 */
[----:B------:R-:W-:Y:S01]  /*1bc0*/  UMOV UR24, URZ ;  /* 0x000000ff00187c82 */ /* 0x000fe20008000000 */
[----:B--2-4-:R-:W-:-:S05]  /*1bd0*/  UMOV UR48, UR40 ;  /* 0x0000002800307c82 */ /* 0x014fca0008000000 */
.L_x_29:
[----:B------:R-:W-:Y:S01]  /*1be0*/  @!P6 MOV R4, 0x4000 ;  /* 0x000040000004e802 */ /* 0x000fe20000000f00 */
[----:B------:R-:W-:Y:S01]  /*1bf0*/  ULEA UR29, UR48, UR37, 0x3 ;  /* 0x00000025301d7291 */ /* 0x000fe2000f8e18ff */
[----:B---34-:R-:W-:Y:S11]  /*1c00*/  @P2 BRA `(.L_x_24) ;  /* 0x00000000000c2947 */ /* 0x018ff60003800000 */
[----:B------:R-:W-:Y:S04]  /*1c10*/  SHF.L.U32 R6, R10, 0x1f, RZ ;  /* 0x0000001f0a067819 */ /* 0x000fe800000006ff */
[----:B------:R-:W2:Y:S02]  /*1c20*/  SYNCS.PHASECHK.TRANS64.TRYWAIT P0, [UR29+0x68], R6 ;  /* 0x00006806ff0075a7 */ /* 0x000ea4000800111d */
[----:B--2---:R-:W-:Y:S05]  /*1c30*/  @!P0 BRA `(.L_x_25) ;  /* 0x0000006000808947 */ /* 0x004fea0003800000 */
.L_x_24:
[----:B------:R3:W-:Y:S01]  /*1c40*/  @!P6 SYNCS.ARRIVE.TRANS64 RZ, [UR29], R4 ;  /* 0x00000004ffffe9a7 */ /* 0x0007e2000800001d */
[----:B------:R-:W-:Y:S04]  /*1c50*/  ULOP3.LUT UR6, UR39, 0x2, URZ, 0xfc, !UPT ;  /* 0x0000000227067892 */ /* 0x000fe8000f8efcff */
[----:B------:R-:W-:Y:S09]  /*1c60*/  UISETP.NE.AND UP0, UPT, UR6, 0x2, UPT ;  /* 0x000000020600788c */ /* 0x000ff2000bf05270 */
[----:B------:R-:W-:Y:S05]  /*1c70*/  BRA.U UP0, `(.L_x_26) ;  /* 0x0000000100047547 */ /* 0x000fea000b800000 */
[----:B-1----:R-:W-:Y:S05]  /*1c80*/  BPT.TRAP 0x1 ;  /* 0x000000040000795c */ /* 0x002fea0000300000 */
.L_x_26:
[----:B------:R-:W-:Y:S04]  /*1c90*/  BSSY.RECONVERGENT B0, `(.L_x_27) ;  /* 0x0000003000007945 */ /* 0x000fe80003800200 */
[----:B------:R-:W-:Y:S05]  /*1ca0*/  @P5 BRA `(.L_x_28) ;  /* 0x0000000000045947 */ /* 0x000fea0003800000 */
[----:B-1----:R-:W-:Y:S05]  /*1cb0*/  BPT.TRAP 0x1 ;  /* 0x000000040000795c */ /* 0x002fea0000300000 */
.L_x_28:
[----:B-1----:R-:W-:Y:S05]  /*1cc0*/  BSYNC.RECONVERGENT B0 ;  /* 0x0000000000007941 */ /* 0x002fea0003800200 */
.L_x_27:
[----:B------:R-:W-:Y:S01]  /*1cd0*/  UIADD3 UR40, UPT, UPT, UR48, 0x1, URZ ;  /* 0x0000000130287890 */ /* 0x000fe2000fffe0ff */
[----:B--2---:R-:W-:Y:S01]  /*1ce0*/  IMAD.MOV.U32 R3, RZ, RZ, 0x3 ;  /* 0x00000003ff037424 */ /* 0x004fe200078e00ff */
[----:B------:R-:W-:Y:S02]  /*1cf0*/  ELECT P0, URZ, PT ;  /* 0x0000000000ff782f */ /* 0x000fe40003800000 */
[----:B------:R-:W-:Y:S02]  /*1d00*/  UISETP.NE.AND UP0, UPT, UR40, 0xd, UPT ;  /* 0x0000000d2800788c */ /* 0x000fe4000bf05270 */
[----:B------:R-:W-:Y:S02]  /*1d10*/  USHF.L.U32 UR31, UR24, 0x6, URZ ;  /* 0x00000006181f7899 */ /* 0x000fe400080006ff */
[----:B------:R-:W-:Y:S02]  /*1d20*/  USEL UR32, URZ, 0x1, UP0 ;  /* 0x00000001ff207887 */ /* 0x000fe40008000000 */
[----:B------:R-:W-:Y:S02]  /*1d30*/  USEL UR40, UR40, URZ, UP0 ;  /* 0x000000ff28287287 */ /* 0x000fe40008000000 */
[----:B------:R-:W-:Y:S02]  /*1d40*/  ULOP3.LUT UR6, UR31, UR22, URZ, 0xfc, !UPT ;  /* 0x000000161f067292 */ /* 0x000fe4000f8efcff */
[----:B------:R-:W-:Y:S01]  /*1d50*/  ULEA UR17, UR40, UR37, 0x3 ;  /* 0x0000002528117291 */ /* 0x000fe2000f8e18ff */
[----:B------:R-:W-:Y:S01]  /*1d60*/  LOP3.LUT R10, R10, UR32, RZ, 0x3c, !PT ;  /* 0x000000200a0a7c12 */ /* 0x000fe2000f8e3cff */
[----:B------:R-:W-:Y:S01]  /*1d70*/  UIMAD.WIDE.U32 UR26, UR6, UR10, URZ ;  /* 0x0000000a061a72a5 */ /* 0x000fe2000f8e00ff */
[----:B---3--:R-:W-:Y:S01]  /*1d80*/  @P0 PRMT R4, R2, 0x40, R5 ;  /* 0x0000004002040816 */ /* 0x008fe20000000005 */
[----:B------:R-:W-:Y:S01]  /*1d90*/  UISETP.NE.AND UP0, UPT, UR14, 0x1, UPT ;  /* 0x000000010e00788c */ /* 0x000fe2000bf05270 */
[----:B------:R-:W-:Y:S01]  /*1da0*/  SHF.L.U32 R6, R10, 0x1f, RZ ;  /* 0x0000001f0a067819 */ /* 0x000fe200000006ff */
[----:B------:R-:W-:Y:S01]  /*1db0*/  USHF.R.U32.HI UR7, URZ, UR11, UR27 ;  /* 0x0000000bff077299 */ /* 0x000fe2000801161b */
[----:B------:R-:W-:Y:S01]  /*1dc0*/  @P0 R2UR UR33, R4 ;  /* 0x00000000042102ca */ /* 0x000fe200000e0000 */
[----:B------:R-:W-:Y:S01]  /*1dd0*/  UISETP.NE.AND UP2, UPT, UR15, 0x1, UPT ;  /* 0x000000010f00788c */ /* 0x000fe2000bf45270 */
[----:B------:R2:W4:Y:S01]  /*1de0*/  SYNCS.PHASECHK.TRANS64.TRYWAIT P2, [UR17+0x68], R6 ;  /* 0x00006806ff0075a7 */ /* 0x0005220008041111 */
[----:B------:R-:W-:Y:S01]  /*1df0*/  USEL UR7, UR6, UR7, !UP0 ;  /* 0x0000000706077287 */ /* 0x000fe2000c000000 */
[----:B------:R-:W-:Y:S01]  /*1e00*/  @P0 R2UR UR45, R3 ;  /* 0x00000000032d02ca */ /* 0x000fe200000e0000 */
[----:B------:R-:W-:Y:S02]  /*1e10*/  ULEA UR17, UR48, UR36, 0xc ;  /* 0x0000002430117291 */ /* 0x000fe4000f8e60ff */
[----:B------:R-:W-:Y:S02]  /*1e20*/  UIMAD.WIDE.U32 UR26, UR7, UR13, URZ ;  /* 0x0000000d071a72a5 */ /* 0x000fe4000f8e00ff */
[----:B------:R-:W-:Y:S02]  /*1e30*/  UIADD3 UR34, UP1, UPT, UR46, 0x80, URZ ;  /* 0x000000802e227890 */ /* 0x000fe4000ff3e0ff */
[----:B------:R-:W-:Y:S02]  /*1e40*/  USHF.R.U32.HI UR21, URZ, UR12, UR27 ;  /* 0x0000000cff157299 */ /* 0x000fe4000801161b */
[----:B------:R-:W-:Y:S01]  /*1e50*/  ULEA UR48, UR48, UR37, 0xd ;  /* 0x0000002530307291 */ /* 0x000fe2000f8e68ff */
[----:B------:R-:W-:Y:S01]  /*1e60*/  IMAD.U32 R4, RZ, RZ, UR33 ;  /* 0x00000021ff047e24 */ /* 0x000fe2000f8e00ff */
[----:B------:R-:W-:Y:S02]  /*1e70*/  USEL UR21, UR7, UR21, !UP2 ;  /* 0x0000001507157287 */ /* 0x000fe4000d000000 */
[----:B------:R-:W-:Y:S01]  /*1e80*/  UIADD3 UR25, UPT, UPT, -UR7, URZ, URZ ;  /* 0x000000ff07197290 */ /* 0x000fe2000fffe1ff */
[----:B------:R-:W-:Y:S01]  /*1e90*/  IMAD.U32 R3, RZ, RZ, UR45 ;  /* 0x0000002dff037e24 */ /* 0x000fe2000f8e00ff */
[----:B------:R-:W-:Y:S02]  /*1ea0*/  UIADD3.X UR35, UPT, UPT, URZ, UR47, URZ, UP1, !UPT ;  /* 0x0000002fff237290 */ /* 0x000fe40008ffe4ff */
[----:B------:R-:W-:Y:S02]  /*1eb0*/  UIADD3 UR28, UPT, UPT, UR48, 0x3400, URZ ;  /* 0x00003400301c7890 */ /* 0x000fe4000fffe0ff */
[----:B------:R-:W-:Y:S01]  /*1ec0*/  UIADD3 UR23, UPT, UPT, -UR21, URZ, URZ ;  /* 0x000000ff15177290 */ /* 0x000fe2000fffe1ff */
[----:B------:R-:W-:Y:S01]  /*1ed0*/  @P0 PRMT R3, R4, 0x5410, R3 ;  /* 0x0000541004030816 */ /* 0x000fe20000000003 */
[----:B------:R-:W-:Y:S02]  /*1ee0*/  UIMAD UR6, UR14, UR25, UR6 ;  /* 0x000000190e0672a4 */ /* 0x000fe4000f8e0206 */
[----:B------:R-:W-:Y:S01]  /*1ef0*/  UIADD3 UR32, UP0, UPT, UR46, 0x180, URZ ;  /* 0x000001802e207890 */ /* 0x000fe2000ff1e0ff */
[----:B------:R-:W-:Y:S01]  /*1f00*/  @P0 R2UR UR45, R3 ;  /* 0x00000000032d02ca */ /* 0x000fe200000e0000 */
[----:B------:R-:W-:Y:S02]  /*1f10*/  ULEA UR17, UR17, UR37, 0x1 ;  /* 0x0000002511117291 */ /* 0x000fe4000f8e08ff */
[----:B------:R-:W-:Y:S02]  /*1f20*/  UIMAD UR7, UR15, UR23, UR7 ;  /* 0x000000170f0772a4 */ /* 0x000fe4000f8e0207 */
[----:B------:R-:W-:Y:S01]  /*1f30*/  UIMAD UR19, UR6, UR8, UR4 ;  /* 0x00000008061372a4 */ /* 0x000fe2000f8e0204 */
[----:B------:R-:W-:Y:S01]  /*1f40*/  UMOV UR50, 0x0 ;  /* 0x0000000000327882 */ /* 0x000fe20000000000 */
[----:B------:R-:W-:Y:S01]  /*1f50*/  UMOV UR51, 0x10000000 ;  /* 0x1000000000337882 */ /* 0x000fe20000000000 */
[----:B------:R-:W-:Y:S01]  /*1f60*/  UIADD3 UR16, UPT, UPT, UR17, 0x1d400, URZ ;  /* 0x0001d40011107890 */ /* 0x000fe2000fffe0ff */
[----:B------:R2:W-:Y:S01]  /*1f70*/  UTMALDG.2D [UR28], [UR34], desc[UR50] ;  /* 0x0000321c220075b4 */ /* 0x0005e20008009000 */
[----:B------:R-:W-:Y:S02]  /*1f80*/  UIMAD UR20, UR7, UR9, UR5 ;  /* 0x00000009071472a4 */ /* 0x000fe4000f8e0205 */
[----:B------:R-:W-:Y:S01]  /*1f90*/  UIADD3.X UR33, UPT, UPT, URZ, UR47, URZ, UP0, !UPT ;  /* 0x0000002fff217290 */ /* 0x000fe200087fe4ff */
[----:B------:R-:W-:Y:S01]  /*1fa0*/  UMOV UR17, UR29 ;  /* 0x0000001d00117c82 */ /* 0x000fe20008000000 */
[----:B------:R-:W-:Y:S01]  /*1fb0*/  UIADD3 UR24, UPT, UPT, UR24, 0x1, URZ ;  /* 0x0000000118187890 */ /* 0x000fe2000fffe0ff */
[----:B------:R-:W-:Y:S01]  /*1fc0*/  UMOV UR23, UR38 ;  /* 0x0000002600177c82 */ /* 0x000fe20008000000 */
[----:B------:R-:W-:Y:S02]  /*1fd0*/  UMOV UR48, UR40 ;  /* 0x0000002800307c82 */ /* 0x000fe40008000000 */
[----:B------:R-:W-:Y:S03]  /*1fe0*/  UISETP.NE.AND UP0, UPT, UR24, UR38, UPT ;  /* 0x000000261800728c */ /* 0x000fe6000bf05270 */
[----:B------:R2:W-:Y:S06]  /*1ff0*/  UTMALDG.4D.IM2COL.MULTICAST [UR16], [UR32], UR45 ;  /* 0x00000010200073b4 */ /* 0x0005ec000805882d */
[----:B--2---:R-:W-:Y:S05]  /*2000*/  BRA.U UP0, `(.L_x_29) ;  /* 0xfffffff900f47547 */ /* 0x004fea000b83ffff */
.L_x_23:
[----:B------:R-:W-:Y:S01]  /*2010*/  ULEA UR4, UR40, UR37, 0x3 ;  /* 0x0000002528047291 */ /* 0x000fe2000f8e18ff */
[----:B------:R-:W-:Y:S01]  /*2020*/  SHF.L.U32 R2, R10, 0x1f, RZ ;  /* 0x0000001f0a027819 */ /* 0x000fe200000006ff */
[----:B------:R-:W-:Y:S01]  /*2030*/  @!P4 SYNCS.ARRIVE.TRANS64.A1T0 RZ, [UR37+0x108], RZ ;  /* 0x000108ffffffc9a7 */ /* 0x000fe20008100025 */
[----:B------:R-:W-:-:S06]  /*2040*/  UISETP.GT.AND UP0, UPT, UR44, UR43, UPT ;  /* 0x0000002b2c00728c */ /* 0x000fcc000bf04270 */
[----:B------:R1:W2:Y:S03]  /*2050*/  SYNCS.PHASECHK.TRANS64.TRYWAIT P1, [UR4+0x68], R2 ;  /* 0x00006802ff0075a7 */ /* 0x0002a60008021104 */
[----:B------:R-:W-:Y:S05]  /*2060*/  BRA.U !UP0, `(.L_x_30) ;  /* 0x0000000508447547 */ /* 0x000fea000b800000 */
[----:B-1----:R-:W1:Y:S01]  /*2070*/  LDC.64 R2, c[0x0][0x5d8] ;  /* 0x00017600ff027b82 */ /* 0x002e620000000a00 */
[----:B------:R-:W1:Y:S01]  /*2080*/  LDCU.64 UR6, c[0x0][0x5b0] ;  /* 0x0000b600ff0677ac */ /* 0x000e620008000a00 */
[----:B------:R-:W1:Y:S01]  /*2090*/  LDCU UR25, c[0x0][0x598] ;  /* 0x0000b300ff1977ac */ /* 0x000e620008000800 */
[----:B------:R-:W1:Y:S01]  /*20a0*/  LDCU UR24, c[0x0][0x58c] ;  /* 0x0000b180ff1877ac */ /* 0x000e620008000800 */
[----:B------:R-:W1:Y:S01]  /*20b0*/  LDCU UR19, c[0x0][0x59c] ;  /* 0x0000b380ff1377ac */ /* 0x000e620008000800 */
[----:B------:R-:W1:Y:S01]  /*20c0*/  LDCU UR17, c[0x0][0x5a0] ;  /* 0x0000b400ff1177ac */ /* 0x000e620008000800 */
[----:B------:R-:W1:Y:S02]  /*20d0*/  LDCU.64 UR20, c[0x0][0x590] ;  /* 0x0000b200ff1477ac */ /* 0x000e640008000a00 */
[----:B-1----:R-:W-:Y:S01]  /*20e0*/  IMAD R2, R7, UR6, R2 ;  /* 0x0000000607027c24 */ /* 0x002fe2000f8e0202 */
[----:B------:R-:W1:Y:S01]  /*20f0*/  LDCU.64 UR14, c[0x0][0x5b8] ;  /* 0x0000b700ff0e77ac */ /* 0x000e620008000a00 */
[----:B------:R-:W-:Y:S01]  /*2100*/  IMAD R5, R14, UR7, R3 ;  /* 0x000000070e057c24 */ /* 0x000fe2000f8e0203 */
[----:B------:R-:W1:Y:S01]  /*2110*/  LDCU.64 UR4, c[0x0][0x5d0] ;  /* 0x0000ba00ff0477ac */ /* 0x000e620008000a00 */
[----:B------:R-:W-:Y:S01]  /*2120*/  UIADD3 UR16, UPT, UPT, UR41, UR23, URZ ;  /* 0x0000001729107290 */ /* 0x000fe2000fffe0ff */
[----:B------:R-:W-:-:S11]  /*2130*/  UMOV UR45, UR40 ;  /* 0x00000028002d7c82 */ /* 0x000fd60008000000 */
.L_x_36:
[----:B------:R-:W-:Y:S01]  /*2140*/  @!P6 MOV R4, 0x4000 ;  /* 0x000040000004e802 */ /* 0x000fe20000000f00 */
[----:B------:R-:W-:Y:S01]  /*2150*/  ULEA UR33, UR45, UR37, 0x3 ;  /* 0x000000252d217291 */ /* 0x000fe2000f8e18ff */
[----:B--2---:R-:W-:Y:S11]  /*2160*/  @P1 BRA `(.L_x_31) ;  /* 0x00000000000c1947 */ /* 0x004ff60003800000 */
[----:B------:R-:W-:Y:S04]  /*2170*/  SHF.L.U32 R6, R10, 0x1f, RZ ;  /* 0x0000001f0a067819 */ /* 0x000fe800000006ff */
[----:B------:R-:W2:Y:S02]  /*2180*/  SYNCS.PHASECHK.TRANS64.TRYWAIT P0, [UR33+0x68], R6 ;  /* 0x00006806ff0075a7 */ /* 0x000ea40008001121 */
[----:B--2---:R-:W-:Y:S05]  /*2190*/  @!P0 BRA `(.L_x_32) ;  /* 0x0000005c00408947 */ /* 0x004fea0003800000 */
.L_x_31:
[----:B------:R1:W-:Y:S01]  /*21a0*/  @!P6 SYNCS.ARRIVE.TRANS64 RZ, [UR33], R4 ;  /* 0x00000004ffffe9a7 */ /* 0x0003e20008000021 */
[----:B------:R-:W-:Y:S04]  /*21b0*/  ULOP3.LUT UR6, UR39, 0x2, URZ, 0xfc, !UPT ;  /* 0x0000000227067892 */ /* 0x000fe8000f8efcff */
[----:B------:R-:W-:Y:S09]  /*21c0*/  UISETP.NE.AND UP0, UPT, UR6, 0x2, UPT ;  /* 0x000000020600788c */ /* 0x000ff2000bf05270 */
[----:B------:R-:W-:Y:S05]  /*21d0*/  BRA.U UP0, `(.L_x_33) ;  /* 0x0000000100047547 */ /* 0x000fea000b800000 */
[----:B-1----:R-:W-:Y:S05]  /*21e0*/  BPT.TRAP 0x1 ;  /* 0x000000040000795c */ /* 0x002fea0000300000 */
.L_x_33:
[----:B------:R-:W-:Y:S04]  /*21f0*/  BSSY.RECONVERGENT B0, `(.L_x_34) ;  /* 0x0000003000007945 */ /* 0x000fe80003800200 */
[----:B------:R-:W-:Y:S05]  /*2200*/  @P5 BRA `(.L_x_35) ;  /* 0x0000000000045947 */ /* 0x000fea0003800000 */
[----:B-1----:R-:W-:Y:S05]  /*2210*/  BPT.TRAP 0x1 ;  /* 0x000000040000795c */ /* 0x002fea0000300000 */
.L_x_35:
[----:B-1----:R-:W-:Y:S05]  /*2220*/  BSYNC.RECONVERGENT B0 ;  /* 0x0000000000007941 */ /* 0x002fea0003800200 */
.L_x_34:
        /* <DEDUP_REMOVED lines=11> */
[----:B------:R-:W-:Y:S01]  /*22e0*/  @P0 PRMT R4, R2, 0x40, R5 ;  /* 0x0000004002040816 */ /* 0x000fe20000000005 */
[----:B------:R-:W-:Y:S01]  /*22f0*/  UISETP.NE.AND UP0, UPT, UR24, 0x1, UPT ;  /* 0x000000011800788c */ /* 0x000fe2000bf05270 */
[----:B------:R-:W-:Y:S01]  /*2300*/  SHF.L.U32 R6, R10, 0x1f, RZ ;  /* 0x0000001f0a067819 */ /* 0x000fe200000006ff */
[----:B------:R-:W-:Y:S01]  /*2310*/  USHF.R.U32.HI UR7, URZ, UR21, UR27 ;  /* 0x00000015ff077299 */ /* 0x000fe2000801161b */
[----:B------:R-:W-:Y:S01]  /*2320*/  @P0 R2UR UR10, R4 ;  /* 0x00000000040a02ca */ /* 0x000fe200000e0000 */
[----:B------:R-:W-:Y:S01]  /*2330*/  UISETP.NE.AND UP2, UPT, UR25, 0x1, UPT ;  /* 0x000000011900788c */ /* 0x000fe2000bf45270 */
[----:B------:R1:W2:Y:S01]  /*2340*/  SYNCS.PHASECHK.TRANS64.TRYWAIT P1, [UR9+0x68], R6 ;  /* 0x00006806ff0075a7 */ /* 0x0002a20008021109 */
[----:B------:R-:W-:Y:S01]  /*2350*/  USEL UR7, UR6, UR7, !UP0 ;  /* 0x0000000706077287 */ /* 0x000fe2000c000000 */
[----:B------:R-:W-:Y:S01]  /*2360*/  @P0 R2UR UR29, R3 ;  /* 0x00000000031d02ca */ /* 0x000fe200000e0000 */
[----:B------:R-:W-:Y:S02]  /*2370*/  UIADD3 UR48, UP1, UPT, UR46, 0x80, URZ ;  /* 0x000000802e307890 */ /* 0x000fe4000ff3e0ff */
[----:B------:R-:W-:Y:S02]  /*2380*/  UIMAD.WIDE.U32 UR26, UR7, UR19, URZ ;  /* 0x00000013071a72a5 */ /* 0x000fe4000f8e00ff */
[----:B------:R-:W-:Y:S02]  /*2390*/  ULEA UR31, UR45, UR37, 0xd ;  /* 0x000000252d1f7291 */ /* 0x000fe4000f8e68ff */
[----:B------:R-:W-:Y:S02]  /*23a0*/  USHF.R.U32.HI UR13, URZ, UR17, UR27 ;  /* 0x00000011ff0d7299 */ /* 0x000fe4000801161b */
[----:B------:R-:W-:Y:S01]  /*23b0*/  UIADD3 UR27, UPT, UPT, -UR7, URZ, URZ ;  /* 0x000000ff071b7290 */ /* 0x000fe2000fffe1ff */
[----:B------:R-:W-:Y:S01]  /*23c0*/  IMAD.U32 R4, RZ, RZ, UR10 ;  /* 0x0000000aff047e24 */ /* 0x000fe2000f8e00ff */
[----:B------:R-:W-:Y:S02]  /*23d0*/  USEL UR13, UR7, UR13, !UP2 ;  /* 0x0000000d070d7287 */ /* 0x000fe4000d000000 */
[----:B------:R-:W-:Y:S01]  /*23e0*/  ULEA UR9, UR45, UR36, 0xc ;  /* 0x000000242d097291 */ /* 0x000fe2000f8e60ff */
        /* <DEDUP_REMOVED lines=10> */
[----:B------:R-:W-:Y:S02]  /*2490*/  UIMAD UR11, UR6, UR14, UR4 ;  /* 0x0000000e060b72a4 */ /* 0x000fe4000f8e0204 */
[----:B------:R-:W-:Y:S01]  /*24a0*/  UIADD3 UR8, UPT, UPT, UR9, 0x1d400, URZ ;  /* 0x0001d40009087890 */ /* 0x000fe2000fffe0ff */
[----:B------:R-:W-:Y:S01]  /*24b0*/  UMOV UR50, 0x0 ;  /* 0x0000000000327882 */ /* 0x000fe20000000000 */
[----:B------:R-:W-:Y:S01]  /*24c0*/  UMOV UR51, 0x10000000 ;  /* 0x1000000000337882 */ /* 0x000fe20000000000 */
[----:B------:R-:W-:Y:S01]  /*24d0*/  UMOV UR34, UR30 ;  /* 0x0000001e00227c82 */ /* 0x000fe20008000000 */
[----:B------:R-:W-:Y:S01]  /*24e0*/  UIMAD UR12, UR7, UR15, UR5 ;  /* 0x0000000f070c72a4 */ /* 0x000fe2000f8e0205 */
[----:B------:R1:W-:Y:S01]  /*24f0*/  UTMALDG.2D [UR32], [UR48], desc[UR50] ;  /* 0x00003220300075b4 */ /* 0x0003e20008009000 */
[----:B------:R-:W-:Y:S01]  /*2500*/  UIADD3.X UR29, UPT, UPT, URZ, UR47, URZ, UP0, !UPT ;  /* 0x0000002fff1d7290 */ /* 0x000fe200087fe4ff */
[----:B------:R-:W-:Y:S01]  /*2510*/  UMOV UR9, UR33 ;  /* 0x0000002100097c82 */ /* 0x000fe20008000000 */
[----:B------:R-:W-:Y:S01]  /*2520*/  UMOV UR10, UR18 ;  /* 0x00000012000a7c82 */ /* 0x000fe20008000000 */
[----:B------:R-:W-:Y:S01]  /*2530*/  UIADD3 UR23, UPT, UPT, UR23, 0x1, URZ ;  /* 0x0000000117177890 */ /* 0x000fe2000fffe0ff */
[----:B------:R-:W-:Y:S03]  /*2540*/  UMOV UR45, UR40 ;  /* 0x00000028002d7c82 */ /* 0x000fe60008000000 */
[----:B------:R-:W-:Y:S02]  /*2550*/  UISETP.NE.AND UP0, UPT, UR23, UR16, UPT ;  /* 0x000000101700728c */ /* 0x000fe4000bf05270 */
[----:B------:R1:W-:Y:S07]  /*2560*/  UTMALDG.4D.IM2COL.MULTICAST [UR8], [UR28], UR31 ;  /* 0x000000081c0073b4 */ /* 0x0003ee000805881f */
[----:B-1----:R-:W-:Y:S05]  /*2570*/  BRA.U UP0, `(.L_x_36) ;  /* 0xfffffff900f07547 */ /* 0x002fea000b83ffff */
.L_x_30:
[----:B------:R-:W-:Y:S01]  /*2580*/  SHF.L.U32 R3, R8, 0x1f, RZ ;  /* 0x0000001f08037819 */ /* 0x000fe200000006ff */
[----:B------:R-:W-:-:S03]  /*2590*/  NOP ;  /* 0x0000000000007918 */ /* 0x000fc60000000000 */
[----:B------:R-:W3:Y:S02]  /*25a0*/  SYNCS.PHASECHK.TRANS64.TRYWAIT P0, [UR37+0x110], R3 ;  /* 0x00011003ff0075a7 */ /* 0x000ee40008001125 */
[----:B---3--:R-:W-:Y:S05]  /*25b0*/  @!P0 BRA `(.L_x_37) ;  /* 0x0000005800508947 */ /* 0x008fea0003800000 */
.L_x_127:
[----:B------:R-:W3:Y:S01]  /*25c0*/  LDS.128 R4, [UR37+0x150] ;  /* 0x00015025ff047984 */ /* 0x000ee20008000c00 */
[----:B------:R-:W-:Y:S01]  /*25d0*/  UIADD3 UR4, UPT, UPT, UR37, 0x118, URZ ;  /* 0x0000011825047890 */ /* 0x000fe2000fffe0ff */
[----:B--2---:R-:W-:Y:S01]  /*25e0*/  ISETP.GE.AND P1, PT, R26, 0x1, PT ;  /* 0x000000011a00780c */ /* 0x004fe20003f26270 */
[----:B------:R-:W-:Y:S01]  /*25f0*/  @!PT LDS RZ, [RZ] ;  /* 0x00000000fffff984 */ /* 0x000fe20000000800 */
[----:B------:R-:W-:Y:S01]  /*2600*/  @!PT LDS RZ, [RZ] ;  /* 0x00000000fffff984 */ /* 0x000fe20000000800 */
[----:B------:R-:W-:Y:S01]  /*2610*/  @!PT LDS RZ, [RZ] ;  /* 0x00000000fffff984 */ /* 0x000fe20000000800 */
[----:B------:R-:W-:Y:S01]  /*2620*/  @!PT LDS RZ, [RZ] ;  /* 0x00000000fffff984 */ /* 0x000fe20000000800 */
[----:B------:R2:W-:Y:S06]  /*2630*/  MEMBAR.ALL.CTA ;  /* 0x0000000000007992 */ /* 0x0005ec0000008000 */
[----:B--2---:R-:W2:Y:S01]  /*2640*/  FENCE.VIEW.ASYNC.S ;  /* 0x00000000000073c6 */ /* 0x004ea20000000000 */
[----:B------:R-:W-:-:S09]  /*2650*/  UPRMT UR4, URZ, 0x654, UR4 ;  /* 0x00000654ff047896 */ /* 0x000fd20008000004 */
[----:B--2---:R-:W-:Y:S01]  /*2660*/  SYNCS.ARRIVE.TRANS64.RED.A1T0 RZ, [UR4], RZ ;  /* 0x000000ffffff79a7 */ /* 0x004fe20008100404 */
[----:B---3--:R-:W-:-:S13]  /*2670*/  LOP3.LUT P0, RZ, R6, 0x1, RZ, 0xc0, !PT ;  /* 0x0000000106ff7812 */ /* 0x008fda000780c0ff */
[----:B------:R-:W-:Y:S02]  /*2680*/  @P0 MOV R13, R4 ;  /* 0x00000004000d0202 */ /* 0x000fe40000000f00 */
[----:B------:R-:W-:Y:S01]  /*2690*/  @P0 LOP3.LUT R11, R5, 0xffff, RZ, 0xc0, !PT ;  /* 0x0000ffff050b0812 */ /* 0x000fe200078ec0ff */
[----:B------:R-:W-:Y:S06]  /*26a0*/  @!P1 BRA `(.L_x_38) ;  /* 0x0000000000b89947 */ /* 0x000fec0003800000 */
[----:B------:R-:W2:Y:S01]  /*26b0*/  LDC.64 R4, c[0x0][0xb18] ;  /* 0x0002c600ff047b82 */ /* 0x000ea20000000a00 */
[----:B------:R-:W-:-:S07]  /*26c0*/  ISETP.NE.AND P3, PT, R26, 0x1, PT ;  /* 0x000000011a00780c */ /* 0x000fce0003f65270 */
[----:B------:R-:W3:Y:S08]  /*26d0*/  LDC.64 R6, c[0x0][0xb10] ;  /* 0x0002c400ff067b82 */ /* 0x000ef00000000a00 */
[----:B------:R-:W4:Y:S08]  /*26e0*/  LDC R14, c[0x0][0xb20] ;  /* 0x0002c800ff0e7b82 */ /* 0x000f300000000800 */
[----:B------:R-:W4:Y:S01]  /*26f0*/  LDC R16, c[0x0][0xb0c] ;  /* 0x0002c300ff107b82 */ /* 0x000f220000000800 */
[----:B--2---:R-:W-:Y:S01]  /*2700*/  IMAD.HI.U32 R15, R0, R5, RZ ;  /* 0x00000005000f7227 */ /* 0x004fe200078e00ff */
[----:B------:R-:W-:-:S03]  /*2710*/  ISETP.NE.AND P1, PT, R4, 0x1, PT ;  /* 0x000000010400780c */ /* 0x000fc60003f25270 */
[----:B------:R-:W-:-:S03]  /*2720*/  IMAD.HI.U32 R5, R11, R5, RZ ;  /* 0x000000050b057227 */ /* 0x000fc600078e00ff */
[----:B-1----:R-:W1:Y:S01]  /*2730*/  LDC.64 R2, c[0x0][0xb28] ;  /* 0x0002ca00ff027b82 */ /* 0x002e620000000a00 */
[----:B---3--:R-:W-:-:S04]  /*2740*/  IMAD.HI.U32 R18, R9, R6, RZ ;  /* 0x0000000609127227 */ /* 0x008fc800078e00ff */
[----:B------:R-:W-:Y:S01]  /*2750*/  IMAD.HI.U32 R20, R13, R6, RZ ;  /* 0x000000060d147227 */ /* 0x000fe200078e00ff */
[----:B------:R-:W-:Y:S02]  /*2760*/  SHF.R.U32.HI R18, RZ, R7, R18 ;  /* 0x00000007ff127219 */ /* 0x000fe40000011612 */
[-C--:B----4-:R-:W-:Y:S02]  /*2770*/  SHF.R.U32.HI R15, RZ, R14.reuse, R15 ;  /* 0x0000000eff0f7219 */ /* 0x090fe4000001160f */
[----:B------:R-:W-:Y:S02]  /*2780*/  SHF.R.U32.HI R14, RZ, R14, R5 ;  /* 0x0000000eff0e7219 */ /* 0x000fe40000011605 */
[----:B------:R-:W-:Y:S02]  /*2790*/  SEL R15, R0, R15, !P1 ;  /* 0x0000000f000f7207 */ /* 0x000fe40004800000 */
[----:B------:R-:W-:Y:S02]  /*27a0*/  SHF.R.U32.HI R20, RZ, R7, R20 ;  /* 0x00000007ff147219 */ /* 0x000fe40000011614 */
[----:B------:R-:W-:-:S02]  /*27b0*/  ISETP.NE.AND P2, PT, R16, 0x1, PT ;  /* 0x000000011000780c */ /* 0x000fc40003f45270 */
[----:B------:R-:W-:Y:S02]  /*27c0*/  SEL R5, R11, R14, !P1 ;  /* 0x0000000e0b057207 */ /* 0x000fe40004800000 */
[----:B------:R-:W-:Y:S02]  /*27d0*/  SEL R17, R9, R18, !P2 ;  /* 0x0000001209117207 */ /* 0x000fe40005000000 */
[----:B------:R-:W-:Y:S01]  /*27e0*/  SEL R7, R13, R20, !P2 ;  /* 0x000000140d077207 */ /* 0x000fe20005000000 */
[----:B-1----:R-:W-:-:S04]  /*27f0*/  IMAD.HI.U32 R18, R15, R2, RZ ;  /* 0x000000020f127227 */ /* 0x002fc800078e00ff */
[----:B------:R-:W-:Y:S01]  /*2800*/  IMAD.HI.U32 R6, R17, R2, RZ ;  /* 0x0000000211067227 */ /* 0x000fe200078e00ff */
[----:B------:R-:W-:-:S04]  /*2810*/  @P3 SHF.R.U32.HI R15, RZ, R3, R18 ;  /* 0x00000003ff0f3219 */ /* 0x000fc80000011612 */
[----:B------:R-:W-:Y:S01]  /*2820*/  @P3 SHF.R.U32.HI R17, RZ, R3, R6 ;  /* 0x00000003ff113219 */ /* 0x000fe20000011606 */
[----:B------:R-:W-:-:S04]  /*2830*/  IMAD R15, R26, R15, RZ ;  /* 0x0000000f1a0f7224 */ /* 0x000fc800078e02ff */
[----:B------:R-:W-:Y:S01]  /*2840*/  IMAD R6, R26, R17, RZ ;  /* 0x000000111a067224 */ /* 0x000fe200078e02ff */
[----:B------:R-:W-:-:S04]  /*2850*/  ISETP.GE.AND P1, PT, R5, R15, PT ;  /* 0x0000000f0500720c */ /* 0x000fc80003f26270 */
[----:B------:R-:W-:Y:S01]  /*2860*/  ISETP.GE.OR P1, PT, R7, R6, P1 ;  /* 0x000000060700720c */ /* 0x000fe20000f26670 */
[----:B------:R-:W-:-:S05]  /*2870*/  IMAD.HI.U32 R6, R5, R2, RZ ;  /* 0x0000000205067227 */ /* 0x000fca00078e00ff */
[----:B------:R-:W-:-:S04]  /*2880*/  SHF.R.U32.HI R6, RZ, R3, R6 ;  /* 0x00000003ff067219 */ /* 0x000fc80000011606 */
[----:B------:R-:W-:-:S03]  /*2890*/  SEL R6, R5, R6, !P3 ;  /* 0x0000000605067207 */ /* 0x000fc60005800000 */
[----:B------:R-:W-:-:S04]  /*28a0*/  @!P1 IMAD.HI.U32 R14, R7, R2, RZ ;  /* 0x00000002070e9227 */ /* 0x000fc800078e00ff */
[----:B------:R-:W-:Y:S01]  /*28b0*/  IMAD.MOV R2, RZ, RZ, -R6 ;  /* 0x000000ffff027224 */ /* 0x000fe200078e0a06 */
[----:B------:R-:W-:-:S03]  /*28c0*/  @!P1 SHF.R.U32.HI R14, RZ, R3, R14 ;  /* 0x00000003ff0e9219 */ /* 0x000fc6000001160e */
[----:B------:R-:W-:Y:S01]  /*28d0*/  IMAD R2, R26, R2, R5 ;  /* 0x000000021a027224 */ /* 0x000fe200078e0205 */
[----:B------:R-:W-:Y:S02]  /*28e0*/  @!P1 SEL R3, R7, R14, !P3 ;  /* 0x0000000e07039207 */ /* 0x000fe40005800000 */
[----:B------:R-:W-:-:S03]  /*28f0*/  IADD3 R14, PT, PT, -R5, RZ, RZ ;  /* 0x000000ff050e7210 */ /* 0x000fc60007ffe1ff */
[--C-:B------:R-:W-:Y:S02]  /*2900*/  @!P1 IMAD.IADD R6, R6, 0x1, -R3.reuse ;  /* 0x0000000106069824 */ /* 0x100fe400078e0a03 */
[----:B------:R-:W-:Y:S01]  /*2910*/  @!P1 IMAD R3, R2, R17, R3 ;  /* 0x0000001102039224 */ /* 0x000fe200078e0203 */
[----:B------:R-:W-:Y:S01]  /*2920*/  IADD3 R2, PT, PT, -R7, RZ, RZ ;  /* 0x000000ff07027210 */ /* 0x000fe20007ffe1ff */
[----:B------:R-:W-:Y:S02]  /*2930*/  @!P1 IMAD R5, R26, R6, R7 ;  /* 0x000000061a059224 */ /* 0x000fe400078e0207 */
[----:B------:R-:W-:Y:S02]  /*2940*/  IMAD R11, R4, R14, R11 ;  /* 0x0000000e040b7224 */ /* 0x000fe400078e020b */
[----:B------:R-:W-:Y:S02]  /*2950*/  @!P1 IMAD.MOV.U32 R7, RZ, RZ, R3 ;  /* 0x000000ffff079224 */ /* 0x000fe400078e0003 */
[----:B------:R-:W-:-:S02]  /*2960*/  IMAD R2, R16, R2, R13 ;  /* 0x0000000210027224 */ /* 0x000fc400078e020d */
[----:B------:R-:W-:Y:S02]  /*2970*/  IMAD R11, R5, R4, R11 ;  /* 0x00000004050b7224 */ /* 0x000fe400078e020b */
[----:B------:R-:W-:Y:S02]  /*2980*/  IMAD R13, R7, R16, R2 ;  /* 0x00000010070d7224 */ /* 0x000fe400078e0202 */
.L_x_38:
[----:B------:R-:W2:Y:S02]  /*2990*/  LDCU UR4, c[0x0][0xb30] ;  /* 0x00016600ff0477ac */ /* 0x000ea40008000800 */
[----:B--2---:R-:W-:-:S09]  /*29a0*/  UISETP.NE.AND UP0, UPT, UR4, 0x1, UPT ;  /* 0x000000010400788c */ /* 0x004fd2000bf05270 */
[----:B------:R-:W-:Y:S05]  /*29b0*/  BRA.U UP0, `(.L_x_39) ;  /* 0x0000000100407547 */ /* 0x000fea000b800000 */
[----:B------:R-:W2:Y:S08]  /*29c0*/  LDC.64 R4, c[0x0][0xb10] ;  /* 0x0002c400ff047b82 */ /* 0x000eb00000000a00 */
[----:B-1----:R-:W1:Y:S08]  /*29d0*/  LDC.64 R2, c[0x0][0xb18] ;  /* 0x0002c600ff027b82 */ /* 0x002e700000000a00 */
[----:B------:R-:W3:Y:S08]  /*29e0*/  LDC R6, c[0x0][0xb20] ;  /* 0x0002c800ff067b82 */ /* 0x000ef00000000800 */
[----:B------:R-:W4:Y:S01]  /*29f0*/  LDC R14, c[0x0][0xb0c] ;  /* 0x0002c300ff0e7b82 */ /* 0x000f220000000800 */
[----:B--2---:R-:W-:-:S05]  /*2a00*/  IMAD.HI.U32 R4, R13, R4, RZ ;  /* 0x000000040d047227 */ /* 0x004fca00078e00ff */
[----:B------:R-:W-:Y:S01]  /*2a10*/  SHF.R.U32.HI R4, RZ, R5, R4 ;  /* 0x00000005ff047219 */ /* 0x000fe20000011604 */
[----:B-1----:R-:W-:Y:S01]  /*2a20*/  IMAD.HI.U32 R3, R11, R3, RZ ;  /* 0x000000030b037227 */ /* 0x002fe200078e00ff */
[----:B------:R-:W-:-:S04]  /*2a30*/  ISETP.NE.AND P1, PT, R2, 0x1, PT ;  /* 0x000000010200780c */ /* 0x000fc80003f25270 */
[----:B---3--:R-:W-:-:S04]  /*2a40*/  SHF.R.U32.HI R6, RZ, R6, R3 ;  /* 0x00000006ff067219 */ /* 0x008fc80000011603 */
[----:B------:R-:W-:Y:S02]  /*2a50*/  SEL R3, R11, R6, !P1 ;  /* 0x000000060b037207 */ /* 0x000fe40004800000 */
[----:B----4-:R-:W-:-:S04]  /*2a60*/  ISETP.NE.AND P2, PT, R14, 0x1, PT ;  /* 0x000000010e00780c */ /* 0x010fc80003f45270 */
[----:B------:R-:W-:-:S05]  /*2a70*/  SEL R4, R13, R4, !P2 ;  /* 0x000000040d047207 */ /* 0x000fca0005000000 */
[----:B------:R-:W-:Y:S02]  /*2a80*/  IMAD.IADD R5, R3, 0x1, -R4 ;  /* 0x0000000103057824 */ /* 0x000fe400078e0a04 */
[----:B------:R-:W-:Y:S02]  /*2a90*/  IMAD.IADD R3, R4, 0x1, -R3 ;  /* 0x0000000104037824 */ /* 0x000fe400078e0a03 */
[----:B------:R-:W-:Y:S02]  /*2aa0*/  IMAD R13, R5, R14, R13 ;  /* 0x0000000e050d7224 */ /* 0x000fe400078e020d */
[----:B------:R-:W-:-:S07]  /*2ab0*/  IMAD R11, R3, R2, R11 ;  /* 0x00000002030b7224 */ /* 0x000fce00078e020b */
.L_x_39:
[----:B------:R-:W-:Y:S01]  /*2ac0*/  PLOP3.LUT P4, PT, PT, PT, PT, 0x80, 0x8 ;  /* 0x000000000008781c */ /* 0x000fe20003f8f070 */
[----:B------:R-:W-:Y:S01]  /*2ad0*/  IMAD.IADD R37, R13, 0x1, R64 ;  /* 0x000000010d257824 */ /* 0x000fe200078e0240 */
[----:B------:R-:W-:Y:S01]  /*2ae0*/  LOP3.LUT R8, R8, 0x1, RZ, 0x3c, !PT ;  /* 0x0000000108087812 */ /* 0x000fe200078e3cff */
[----:B------:R-:W-:Y:S01]  /*2af0*/  IMAD.IADD R19, R11, 0x1, R58 ;  /* 0x000000010b137824 */ /* 0x000fe200078e023a */
[----:B------:R-:W-:Y:S09]  /*2b00*/  @P0 BRA `(.L_x_40) ;  /* 0xffffffe800f80947 */ /* 0x000ff2000383ffff */
[----:B------:R-:W-:Y:S01]  /*2b10*/  UIADD3 UR37, UPT, UPT, UR37, 0x68, URZ ;  /* 0x0000006825257890 */ /* 0x000fe2000fffe0ff */
[----:B-1----:R-:W-:-:S03]  /*2b20*/  SHF.L.U32 R3, R10, 0x1f, RZ ;  /* 0x0000001f0a037819 */ /* 0x002fc600000006ff */
[----:B------:R-:W-:-:S09]  /*2b30*/  ULEA UR4, UR40, UR37, 0x3 ;  /* 0x0000002528047291 */ /* 0x000fd2000f8e18ff */
[----:B------:R-:W1:Y:S02]  /*2b40*/  SYNCS.PHASECHK.TRANS64.TRYWAIT P0, [UR4], R3 ;  /* 0x00000003ff0075a7 */ /* 0x000e640008001104 */
[----:B-1----:R-:W-:Y:S05]  /*2b50*/  @!P0 BRA `(.L_x_41) ;  /* 0x0000005400008947 */ /* 0x002fea0003800000 */
.L_x_129:
[----:B------:R-:W-:-:S04]  /*2b60*/  UIADD3 UR5, UPT, UPT, UR40, 0x1, URZ ;  /* 0x0000000128057890 */ /* 0x000fc8000fffe0ff */
[----:B------:R-:W-:-:S04]  /*2b70*/  UISETP.NE.AND UP0, UPT, UR5, 0xd, UPT ;  /* 0x0000000d0500788c */ /* 0x000fc8000bf05270 */
[----:B------:R-:W-:Y:S02]  /*2b80*/  USEL UR6, URZ, 0x1, UP0 ;  /* 0x00000001ff067887 */ /* 0x000fe40008000000 */
[----:B------:R-:W-:-:S04]  /*2b90*/  USEL UR5, UR5, URZ, UP0 ;  /* 0x000000ff05057287 */ /* 0x000fc80008000000 */
[----:B------:R-:W-:Y:S01]  /*2ba0*/  ULEA UR4, UR5, UR37, 0x3 ;  /* 0x0000002505047291 */ /* 0x000fe2000f8e18ff */
[----:B------:R-:W-:-:S04]  /*2bb0*/  LOP3.LUT R2, R10, UR6, RZ, 0x3c, !PT ;  /* 0x000000060a027c12 */ /* 0x000fc8000f8e3cff */
[----:B-1----:R-:W-:-:S04]  /*2bc0*/  SHF.L.U32 R3, R2, 0x1f, RZ ;  /* 0x0000001f02037819 */ /* 0x002fc800000006ff */
[----:B------:R-:W1:Y:S02]  /*2bd0*/  SYNCS.PHASECHK.TRANS64.TRYWAIT P0, [UR4], R3 ;  /* 0x00000003ff0075a7 */ /* 0x000e640008001104 */
[----:B-1----:R-:W-:Y:S05]  /*2be0*/  @!P0 BRA `(.L_x_42) ;  /* 0x0000005000f48947 */ /* 0x002fea0003800000 */
.L_x_131:
        /* <DEDUP_REMOVED lines=9> */
.L_x_133:
        /* <DEDUP_REMOVED lines=9> */
.L_x_135:
        /* <DEDUP_REMOVED lines=9> */
.L_x_137:
        /* <DEDUP_REMOVED lines=9> */
.L_x_139:
        /* <DEDUP_REMOVED lines=9> */
.L_x_141:
        /* <DEDUP_REMOVED lines=9> */
.L_x_143:
        /* <DEDUP_REMOVED lines=9> */
.L_x_145:
        /* <DEDUP_REMOVED lines=9> */
.L_x_147:
        /* <DEDUP_REMOVED lines=9> */
.L_x_149:
        /* <DEDUP_REMOVED lines=9> */
.L_x_151:
[----:B------:R-:W-:-:S04]  /*3190*/  UIADD3 UR5, UPT, UPT, UR5, 0x1, URZ ;  /* 0x0000000105057890 */ /* 0x000fc8000fffe0ff */
[----:B------:R-:W-:-:S04]  /*31a0*/  UISETP.NE.AND UP0, UPT, UR5, 0xd, UPT ;  /* 0x0000000d0500788c */ /* 0x000fc8000bf05270 */
[----:B------:R-:W-:Y:S02]  /*31b0*/  USEL UR4, URZ, 0x1, UP0 ;  /* 0x00000001ff047887 */ /* 0x000fe40008000000 */
[----:B------:R-:W-:-:S04]  /*31c0*/  USEL UR5, UR5, URZ, UP0 ;  /* 0x000000ff05057287 */ /* 0x000fc80008000000 */
[----:B------:R-:W-:Y:S01]  /*31d0*/  ULEA UR5, UR5, UR37, 0x3 ;  /* 0x0000002505057291 */ /* 0x000fe2000f8e18ff */
[----:B-1----:R-:W-:-:S04]  /*31e0*/  LOP3.LUT R3, R2, UR4, RZ, 0x3c, !PT ;  /* 0x0000000402037c12 */ /* 0x002fc8000f8e3cff */
[----:B------:R-:W-:Y:S01]  /*31f0*/  SHF.L.U32 R3, R3, 0x1f, RZ ;  /* 0x0000001f03037819 */ /* 0x000fe200000006ff */
[----:B------:R-:W-:-:S07]  /*3200*/  IMAD.U32 R0, RZ, RZ, UR5 ;  /* 0x00000005ff007e24 */ /* 0x000fce000f8e00ff */
.L_x_53:
[----:B-1----:R1:W2:Y:S02]  /*3210*/  SYNCS.PHASECHK.TRANS64.TRYWAIT P0, [R0+URZ], R3 ;  /* 0x00000003000075a7 */ /* 0x0022a400080011ff */
[----:B--2---:R-:W-:Y:S05]  /*3220*/  @!P0 NANOSLEEP.SYNCS 0x989680 ;  /* 0x009896800000895d */ /* 0x004fea0003900000 */
[----:B------:R-:W2:Y:S02]  /*3230*/  @!P0 SYNCS.PHASECHK.TRANS64 P0, [R0+URZ], R3 ;  /* 0x00000003000085a7 */ /* 0x000ea400080010ff */
[----:B--2---:R-:W-:Y:S05]  /*3240*/  @P0 EXIT ;  /* 0x000000000000094d */ /* 0x004fea0003800000 */
[----:B------:R-:W-:Y:S05]  /*3250*/  BRA `(.L_x_53) ;  /* 0xfffffffc00ec7947 */ /* 0x000fea000383ffff */
.L_x_22:
[----:B------:R-:W-:-:S04]  /*3260*/  UISETP.NE.AND UP1, UPT, UR45, URZ, UPT ;  /* 0x000000ff2d00728c */ /* 0x000fc8000bf25270 */
[----:B------:R-:W-:-:S09]  /*3270*/  UISETP.NE.OR UP1, UPT, UR4, 0x1, UP1 ;  /* 0x000000010400788c */ /* 0x000fd20008f25670 */
[----:B------:R-:W-:Y:S05]  /*3280*/  BRA.U UP1, `(.L_x_54) ;  /* 0x0000000101b07547 */ /* 0x000fea000b800000 */
[----:B------:R-:W-:Y:S01]  /*3290*/  UMOV UR4, 0x400 ;  /* 0x0000040000047882 */ /* 0x000fe20000000000 */
[----:B------:R-:W-:Y:S01]  /*32a0*/  HFMA2 R2, -RZ, RZ, 0, 5.9604644775390625e-08 ;  /* 0x00000001ff027431 */ /* 0x000fe200000001ff */
[----:B------:R-:W-:Y:S01]  /*32b0*/  ULEA UR45, UR45, UR4, 0x18 ;  /* 0x000000042d2d7291 */ /* 0x000fe2000f8ec0ff */
[----:B------:R-:W-:Y:S01]  /*32c0*/  ISETP.GE.U32.AND P0, PT, R8, 0x2, PT ;  /* 0x000000020800780c */ /* 0x000fe20003f06070 */
[----:B------:R-:W-:Y:S02]  /*32d0*/  IMAD.MOV.U32 R3, RZ, RZ, RZ ;  /* 0x000000ffff037224 */ /* 0x000fe400078e00ff */
[----:B------:R-:W-:Y:S02]  /*32e0*/  UIADD3 UR6, UPT, UPT, UR45, 0x118, URZ ;  /* 0x000001182d067890 */ /* 0x000fe4000fffe0ff */
[----:B------:R-:W-:Y:S02]  /*32f0*/  UIADD3 UR7, UPT, UPT, UR45, 0x110, URZ ;  /* 0x000001102d077890 */ /* 0x000fe4000fffe0ff */
[----:B------:R-:W-:-:S12]  /*3300*/  UPRMT UR6, URZ, 0x654, UR6 ;  /* 0x00000654ff067896 */ /* 0x000fd80008000006 */
.L_x_57:
[----:B------:R-:W-:Y:S01]  /*3310*/  SHF.L.U32 R7, R2, 0x1f, RZ ;  /* 0x0000001f02077819 */ /* 0x000fe200000006ff */
[----:B------:R-:W-:Y:S02]  /*3320*/  IMAD.U32 R9, RZ, RZ, UR7 ;  /* 0x00000007ff097e24 */ /* 0x000fe4000f8e00ff */
[----:B------:R-:W-:Y:S01]  /*3330*/  @!P0 IMAD.MOV.U32 R5, RZ, RZ, 0x10 ;  /* 0x00000010ff058424 */ /* 0x000fe200078e00ff */
[----:B------:R-:W2:Y:S02]  /*3340*/  SYNCS.PHASECHK.TRANS64.TRYWAIT P1, [UR45+0x118], R7 ;  /* 0x00011807ff0075a7 */ /* 0x000ea4000802112d */
[----:B------:R-:W-:-:S04]  /*3350*/  PRMT R9, R8, 0x654, R9 ;  /* 0x0000065408097816 */ /* 0x000fc80000000009 */
[----:B------:R-:W-:Y:S01]  /*3360*/  SEL R0, R9, R0, !P0 ;  /* 0x0000000009007207 */ /* 0x000fe20004000000 */
[----:B--2---:R-:W-:Y:S06]  /*3370*/  @!P1 BRA `(.L_x_55) ;  /* 0x0000005000189947 */ /* 0x004fec0003800000 */
.L_x_153:
[----:B------:R-:W-:Y:S01]  /*3380*/  UIADD3 UR4, UPT, UPT, UR45, 0x150, URZ ;  /* 0x000001502d047890 */ /* 0x000fe2000fffe0ff */
[----:B------:R3:W-:Y:S01]  /*3390*/  @!P0 SYNCS.ARRIVE.TRANS64.RED RZ, [R0+URZ], R5 ;  /* 0x0000000500ff89a7 */ /* 0x0007e200080004ff */
[----:B------:R-:W-:Y:S01]  /*33a0*/  UIADD3 UR5, UPT, UPT, UR45, 0x110, URZ ;  /* 0x000001102d057890 */ /* 0x000fe2000fffe0ff */
[----:B------:R-:W-:-:S08]  /*33b0*/  LOP3.LUT R2, R2, 0x1, RZ, 0x3c, !PT ;  /* 0x0000000102027812 */ /* 0x000fd000078e3cff */
[----:B------:R-:W-:Y:S06]  /*33c0*/  UGETNEXTWORKID.BROADCAST [UR4], [UR5] ;  /* 0x00000000040073ca */ /* 0x000fec0008000100 */
[----:B---3--:R-:W-:-:S04]  /*33d0*/  SHF.L.U32 R5, R3, 0x1f, RZ ;  /* 0x0000001f03057819 */ /* 0x008fc800000006ff */
[----:B------:R-:W3:Y:S02]  /*33e0*/  SYNCS.PHASECHK.TRANS64.TRYWAIT P1, [UR45+0x110], R5 ;  /* 0x00011005ff0075a7 */ /* 0x000ee4000802112d */
[----:B---3--:R-:W-:Y:S05]  /*33f0*/  @!P1 BRA `(.L_x_56) ;  /* 0x0000005000109947 */ /* 0x008fea0003800000 */
.L_x_155:
[----:B--2---:R-:W2:Y:S01]  /*3400*/  LDS.128 R4, [UR45+0x150] ;  /* 0x0001502dff047984 */ /* 0x004ea20008000c00 */
[----:B------:R-:W-:Y:S01]  /*3410*/  LOP3.LUT R3, R3, 0x1, RZ, 0x3c, !PT ;  /* 0x0000000103037812 */ /* 0x000fe200078e3cff */
[----:B------:R-:W-:Y:S01]  /*3420*/  @!PT LDS RZ, [RZ] ;  /* 0x00000000fffff984 */ /* 0x000fe20000000800 */
[----:B------:R-:W-:Y:S01]  /*3430*/  @!PT LDS RZ, [RZ] ;  /* 0x00000000fffff984 */ /* 0x000fe20000000800 */
[----:B------:R-:W-:Y:S01]  /*3440*/  @!PT LDS RZ, [RZ] ;  /* 0x00000000fffff984 */ /* 0x000fe20000000800 */
[----:B------:R-:W-:Y:S01]  /*3450*/  @!PT LDS RZ, [RZ] ;  /* 0x00000000fffff984 */ /* 0x000fe20000000800 */
[----:B------:R3:W-:Y:S06]  /*3460*/  MEMBAR.ALL.CTA ;  /* 0x0000000000007992 */ /* 0x0007ec0000008000 */
[----:B---3--:R-:W3:Y:S02]  /*3470*/  FENCE.VIEW.ASYNC.S ;  /* 0x00000000000073c6 */ /* 0x008ee40000000000 */
[----:B---3--:R-:W-:Y:S01]  /*3480*/  SYNCS.ARRIVE.TRANS64.RED.A1T0 RZ, [UR6], RZ ;  /* 0x000000ffffff79a7 */ /* 0x008fe20008100406 */
[----:B--2---:R-:W-:-:S13]  /*3490*/  LOP3.LUT P1, RZ, R6, 0x1, RZ, 0xc0, !PT ;  /* 0x0000000106ff7812 */ /* 0x004fda000782c0ff */
[----:B------:R-:W-:Y:S05]  /*34a0*/  @P1 BRA `(.L_x_57) ;  /* 0xfffffffc00981947 */ /* 0x000fea000383ffff */
[----:B------:R-:W-:-:S04]  /*34b0*/  SHF.L.U32 R0, R2, 0x1f, RZ ;  /* 0x0000001f02007819 */ /* 0x000fc800000006ff */
[----:B------:R-:W2:Y:S02]  /*34c0*/  SYNCS.PHASECHK.TRANS64 P0, [UR45+0x118], R0 ;  /* 0x00011800ff0075a7 */ /* 0x000ea4000800102d */
[----:B-12---:R-:W-:Y:S05]  /*34d0*/  @P0 EXIT ;  /* 0x000000000000094d */ /* 0x006fea0003800000 */
[----:B------:R-:W-:-:S07]  /*34e0*/  MOV R0, UR45 ;  /* 0x0000002d00007c02 */ /* 0x000fce0008000f00 */
.L_x_58:
[----:B-1----:R-:W-:-:S04]  /*34f0*/  SHF.L.U32 R3, R2, 0x1f, RZ ;  /* 0x0000001f02037819 */ /* 0x002fc800000006ff */
[----:B------:R1:W2:Y:S03]  /*3500*/  SYNCS.PHASECHK.TRANS64.TRYWAIT P0, [R0+URZ+0x118], R3 ;  /* 0x00011803000075a7 */ /* 0x0002a600080011ff */
[----:B--2---:R-:W-:Y:S05]  /*3510*/  @!P0 NANOSLEEP.SYNCS 0x989680 ;  /* 0x009896800000895d */ /* 0x004fea0003900000 */
[----:B------:R-:W2:Y:S02]  /*3520*/  @!P0 SYNCS.PHASECHK.TRANS64 P0, [R0+URZ+0x118], R3 ;  /* 0x00011803000085a7 */ /* 0x000ea400080010ff */
[----:B--2---:R-:W-:Y:S05]  /*3530*/  @P0 EXIT ;  /* 0x000000000000094d */ /* 0x004fea0003800000 */
[----:B------:R-:W-:Y:S05]  /*3540*/  BRA `(.L_x_58) ;  /* 0xfffffffc00e87947 */ /* 0x000fea000383ffff */
.L_x_54:
[----:B------:R-:W-:Y:S05]  /*3550*/  BRA.U UP4, `(.L_x_59) ;  /* 0x0000000d04807547 */ /* 0x000fea000b800000 */
[----:B------:R-:W-:Y:S01]  /*3560*/  UMOV UR4, 0x40 ;  /* 0x0000004000047882 */ /* 0x000fe20000000000 */
[----:B------:R-:W-:Y:S01]  /*3570*/  NOP ;  /* 0x0000000000007918 */ /* 0x000fe20000000000 */
[----:B------:R-:W-:Y:S01]  /*3580*/  ULEA UR4, UR45, UR4, 0x18 ;  /* 0x000000042d047291 */ /* 0x000fe2000f8ec0ff */
[----:B------:R-:W-:Y:S02]  /*3590*/  UMOV UR5, 0x400 ;  /* 0x0000040000057882 */ /* 0x000fe40000000000 */
[----:B------:R-:W-:-:S06]  /*35a0*/  ULEA UR45, UR45, UR5, 0x18 ;  /* 0x000000052d2d7291 */ /* 0x000fcc000f8ec0ff */
[----:B------:R-:W2:Y:S02]  /*35b0*/  LDS.U8 R2, [UR4+0x1c] ;  /* 0x00001c04ff027984 */ /* 0x000ea40008000000 */
[----:B--2---:R-:W-:-:S13]  /*35c0*/  ISETP.NE.AND P0, PT, R2, RZ, PT ;  /* 0x000000ff0200720c */ /* 0x004fda0003f05270 */
[----:B------:R-:W-:Y:S05]  /*35d0*/  @P0 BRA `(.L_x_60) ;  /* 0x0000000000580947 */ /* 0x000fea0003800000 */
[----:B------:R-:W-:-:S13]  /*35e0*/  ELECT P0, URZ, PT ;  /* 0x0000000000ff782f */ /* 0x000fda0003800000 */
[----:B------:R-:W-:Y:S05]  /*35f0*/  @!P0 BRA `(.L_x_61) ;  /* 0x0000000000608947 */ /* 0x000fea0003800000 */
[----:B------:R-:W-:Y:S01]  /*3600*/  UMOV UR5, 0x10 ;  /* 0x0000001000057882 */ /* 0x000fe20000000000 */
[----:B------:R-:W-:Y:S01]  /*3610*/  HFMA2 R2, -RZ, RZ, 0, 5.9604644775390625e-08 ;  /* 0x00000001ff027431 */ /* 0x000fe200000001ff */
[----:B------:R-:W-:-:S03]  /*3620*/  MOV R3, 0xffff ;  /* 0x0000ffff00037802 */ /* 0x000fc60000000f00 */
[----:B------:R-:W-:Y:S04]  /*3630*/  DEPBAR.LE SB2, 0x36 ;  /* 0x0000ad800000791a */ /* 0x000fe80000000000 */
[----:B------:R-:W2:Y:S02]  /*3640*/  UTCATOMSWS.FIND_AND_SET.ALIGN UP0, UR5, UR5 ;  /* 0x00000005000575e3 */ /* 0x000ea40008000800 */
[----:B--2---:R-:W-:Y:S01]  /*3650*/  MOV R4, UR5 ;  /* 0x0000000500047c02 */ /* 0x004fe20008000f00 */
[----:B------:R-:W-:Y:S06]  /*3660*/  BRA.U UP0, `(.L_x_62) ;  /* 0x0000000100187547 */ /* 0x000fec000b800000 */
.L_x_63:
[----:B------:R-:W-:Y:S05]  /*3670*/  NANOSLEEP 0x64 ;  /* 0x000000640000795d */ /* 0x000fea0003800000 */
[----:B------:R-:W-:-:S05]  /*3680*/  UMOV UR5, 0x10 ;  /* 0x0000001000057882 */ /* 0x000fca0000000000 */
[----:B------:R-:W-:Y:S04]  /*3690*/  DEPBAR.LE SB2, 0x36 ;  /* 0x0000ad800000791a */ /* 0x000fe80000000000 */
[----:B------:R-:W2:Y:S02]  /*36a0*/  UTCATOMSWS.FIND_AND_SET.ALIGN UP0, UR5, UR5 ;  /* 0x00000005000575e3 */ /* 0x000ea40008000800 */
[----:B--2---:R-:W-:Y:S01]  /*36b0*/  MOV R4, UR5 ;  /* 0x0000000500047c02 */ /* 0x004fe20008000f00 */
[----:B------:R-:W-:Y:S05]  /*36c0*/  BRA.U !UP0, `(.L_x_63) ;  /* 0xfffffffd08e87547 */ /* 0x000fea000b83ffff */
.L_x_62:
[-C--:B------:R-:W-:Y:S02]  /*36d0*/  SHF.L.U32 R3, R3, R4.reuse, RZ ;  /* 0x0000000403037219 */ /* 0x080fe400000006ff */
[----:B------:R-:W-:Y:S01]  /*36e0*/  SHF.L.U32 R2, R2, R4, RZ ;  /* 0x0000000402027219 */ /* 0x000fe200000006ff */
[----:B------:R-:W-:Y:S02]  /*36f0*/  IMAD.SHL.U32 R4, R4, 0x20, RZ ;  /* 0x0000002004047824 */ /* 0x000fe400078e00ff */
[----:B------:R2:W-:Y:S04]  /*3700*/  ATOMS.OR RZ, [UR4+0x14], R3 ;  /* 0x00001403ffff798c */ /* 0x0005e8000b000004 */
[----:B------:R2:W-:Y:S04]  /*3710*/  ATOMS.OR RZ, [UR4+0x18], R2 ;  /* 0x00001802ffff798c */ /* 0x0005e8000b000004 */
[----:B------:R2:W-:Y:S01]  /*3720*/  STS [UR45+0x160], R4 ;  /* 0x00016004ff007988 */ /* 0x0005e2000800082d */
[----:B------:R-:W-:Y:S05]  /*3730*/  BRA `(.L_x_61) ;  /* 0x0000000000107947 */ /* 0x000fea0003800000 */
.L_x_60:
[----:B------:R-:W-:-:S05]  /*3740*/  MOV R2, 0xffffffff ;  /* 0xffffffff00027802 */ /* 0x000fca0000000f00 */
[----:B------:R2:W-:Y:S02]  /*3750*/  STS [UR45+0x160], R2 ;  /* 0x00016002ff007988 */ /* 0x0005e4000800082d */
[----:B--2---:R-:W-:Y:S02]  /*3760*/  MOV R2, 0x3780 ;  /* 0x0000378000027802 */ /* 0x004fe40000000f00 */
[----:B-1---5:R-:W-:Y:S05]  /*3770*/  CALL.REL.NOINC `($__internal_1_$__cuda_sm10x_tcgen05_guardrail_trap_phase_invalid_during_alloc) ;  /* 0x0000005000b07944 */ /* 0x022fea0003c00000 */
.L_x_61:
[----:B------:R-:W-:Y:S05]  /*3780*/  WARPSYNC.ALL ;  /* 0x0000000000007948 */ /* 0x000fea0003800000 */
[----:B------:R-:W3:Y:S01]  /*3790*/  S2UR UR7, SR_CgaCtaId ;  /* 0x00000000000779c3 */ /* 0x000ee20000008800 */
[----:B------:R-:W-:Y:S01]  /*37a0*/  UMOV UR4, 0x400 ;  /* 0x0000040000047882 */ /* 0x000fe20000000000 */
[----:B------:R-:W-:-:S06]  /*37b0*/  NOP ;  /* 0x0000000000007918 */ /* 0x000fcc0000000000 */
[----:B------:R-:W-:Y:S06]  /*37c0*/  BAR.ARV 0x6, 0xa0 ;  /* 0x0182800000007b1d */ /* 0x000fec0000002000 */
[----:B------:R-:W4:Y:S01]  /*37d0*/  LDCU UR5, c[0x0][0x390] ;  /* 0x00007200ff0577ac */ /* 0x000f220008000800 */
[----:B------:R-:W-:Y:S01]  /*37e0*/  LOP3.LUT R0, R0, 0xffff, RZ, 0xc0, !PT ;  /* 0x0000ffff00007812 */ /* 0x000fe200078ec0ff */
[----:B------:R-:W-:Y:S02]  /*37f0*/  IMAD.MOV.U32 R11, RZ, RZ, 0x1 ;  /* 0x00000001ff0b7424 */ /* 0x000fe400078e00ff */
[----:B------:R-:W-:Y:S01]  /*3800*/  IMAD.MOV.U32 R10, RZ, RZ, RZ ;  /* 0x000000ffff0a7224 */ /* 0x000fe200078e00ff */
[----:B------:R-:W-:Y:S01]  /*3810*/  R2UR UR10, R0 ;  /* 0x00000000000a72ca */ /* 0x000fe200000e0000 */
[----:B------:R-:W-:Y:S01]  /*3820*/  IMAD.MOV.U32 R8, RZ, RZ, RZ ;  /* 0x000000ffff087224 */ /* 0x000fe200078e00ff */
[----:B------:R-:W-:Y:S01]  /*3830*/  UMOV UR17, URZ ;  /* 0x000000ff00117c82 */ /* 0x000fe20008000000 */
[----:B------:R-:W-:Y:S01]  /*3840*/  UMOV UR16, URZ ;  /* 0x000000ff00107c82 */ /* 0x000fe20008000000 */
[----:B------:R-:W-:Y:S01]  /*3850*/  UMOV UR26, 0x0 ;  /* 0x00000000001a7882 */ /* 0x000fe20000000000 */
[----:B---3--:R-:W-:Y:S01]  /*3860*/  ULEA UR7, UR7, UR4, 0x18 ;  /* 0x0000000407077291 */ /* 0x008fe2000f8ec0ff */
[----:B------:R-:W3:Y:S03]  /*3870*/  LDCU UR4, c[0x0][0x390] ;  /* 0x00007200ff0477ac */ /* 0x000ee60008000800 */
[----:B------:R-:W-:-:S02]  /*3880*/  UIADD3 UR19, UPT, UPT, UR7, 0x3400, URZ ;  /* 0x0000340007137890 */ /* 0x000fc4000fffe0ff */
[----:B----4-:R-:W-:-:S03]  /*3890*/  UIADD3 UR5, UPT, UPT, UR5, 0x3f, URZ ;  /* 0x0000003f05057890 */ /* 0x010fc6000fffe0ff */
[----:B--2---:R-:W2:Y:S01]  /*38a0*/  LDS R2, [UR7+0x160] ;  /* 0x00016007ff027984 */ /* 0x004ea20008000800 */
[----:B------:R-:W-:Y:S02]  /*38b0*/  UIADD3 UR18, UPT, UPT, UR7, 0x1d400, URZ ;  /* 0x0001d40007127890 */ /* 0x000fe4000fffe0ff */
[----:B------:R-:W-:Y:S02]  /*38c0*/  USHF.R.S32.HI UR6, URZ, 0x1f, UR5 ;  /* 0x0000001fff067899 */ /* 0x000fe40008011405 */
[----:B------:R-:W-:Y:S02]  /*38d0*/  USHF.R.U32.HI UR19, URZ, 0x4, UR19 ;  /* 0x00000004ff137899 */ /* 0x000fe40008011613 */
[----:B------:R-:W-:Y:S02]  /*38e0*/  ULEA.HI UR6, UR6, UR5, URZ, 0x6 ;  /* 0x0000000506067291 */ /* 0x000fe4000f8f30ff */
[----:B------:R-:W-:Y:S02]  /*38f0*/  UIADD3 UR5, UPT, UPT, UR7, 0x118, URZ ;  /* 0x0000011807057890 */ /* 0x000fe4000fffe0ff */
[----:B------:R-:W-:-:S02]  /*3900*/  USHF.R.S32.HI UR6, URZ, 0x6, UR6 ;  /* 0x00000006ff067899 */ /* 0x000fc40008011406 */
[----:B------:R-:W-:Y:S02]  /*3910*/  USHF.R.U32.HI UR18, URZ, 0x4, UR18 ;  /* 0x00000004ff127899 */ /* 0x000fe40008011612 */
[----:B------:R-:W-:Y:S01]  /*3920*/  UISETP.LT.AND UP0, UPT, UR6, 0x1, UPT ;  /* 0x000000010600788c */ /* 0x000fe2000bf01270 */
[----:B------:R-:W-:Y:S01]  /*3930*/  UMOV UR27, 0x4118490 ;  /* 0x04118490001b7882 */ /* 0x000fe20000000000 */
[----:B------:R-:W-:Y:S02]  /*3940*/  UPRMT UR5, URZ, 0x654, UR5 ;  /* 0x00000654ff057896 */ /* 0x000fe40008000005 */
[----:B------:R-:W-:Y:S02]  /*3950*/  USEL UR11, UR6, 0x1, !UP0 ;  /* 0x00000001060b7887 */ /* 0x000fe4000c000000 */
[----:B------:R-:W-:Y:S02]  /*3960*/  ULOP3.LUT UR19, UR19, 0x3fff, URZ, 0xc0, !UPT ;  /* 0x00003fff13137892 */ /* 0x000fe4000f8ec0ff */
[----:B------:R-:W-:-:S02]  /*3970*/  ULOP3.LUT UR18, UR18, 0x3fff, URZ, 0xc0, !UPT ;  /* 0x00003fff12127892 */ /* 0x000fc4000f8ec0ff */
[----:B------:R-:W-:Y:S02]  /*3980*/  UIADD3 UR11, UPT, UPT, -UR11, URZ, URZ ;  /* 0x000000ff0b0b7290 */ /* 0x000fe4000fffe1ff */
[----:B---3--:R-:W-:Y:S01]  /*3990*/  UISETP.GE.AND UP3, UPT, UR4, 0x1, UPT ;  /* 0x000000010400788c */ /* 0x008fe2000bf66270 */
[----:B------:R-:W-:Y:S01]  /*39a0*/  UMOV UR24, 0x0 ;  /* 0x0000000000187882 */ /* 0x000fe20000000000 */
[----:B------:R-:W-:Y:S01]  /*39b0*/  UMOV UR25, 0x4118490 ;  /* 0x0411849000197882 */ /* 0x000fe20000000000 */
[----:B------:R-:W-:Y:S01]  /*39c0*/  UMOV UR22, 0x0 ;  /* 0x0000000000167882 */ /* 0x000fe20000000000 */
[----:B------:R-:W-:Y:S01]  /*39d0*/  UMOV UR23, 0x4118490 ;  /* 0x0411849000177882 */ /* 0x000fe20000000000 */
[----:B------:R-:W-:Y:S01]  /*39e0*/  UMOV UR20, 0x0 ;  /* 0x0000000000147882 */ /* 0x000fe20000000000 */
[----:B------:R-:W-:Y:S01]  /*39f0*/  UMOV UR21, 0x4118490 ;  /* 0x0411849000157882 */ /* 0x000fe20000000000 */
[C---:B--2---:R-:W-:Y:S01]  /*3a00*/  VIADD R5, R2.reuse, 0x40 ;  /* 0x0000004002057836 */ /* 0x044fe20000000000 */
[----:B------:R-:W-:-:S04]  /*3a10*/  LOP3.LUT R4, R2, 0xffff, RZ, 0xc0, !PT ;  /* 0x0000ffff02047812 */ /* 0x000fc800078ec0ff */
[----:B------:R-:W-:-:S05]  /*3a20*/  LOP3.LUT R5, R5, 0xffff, RZ, 0xc0, !PT ;  /* 0x0000ffff05057812 */ /* 0x000fca00078ec0ff */
[----:B------:R2:W-:Y:S02]  /*3a30*/  STL.64 [R1], R4 ;  /* 0x0000000401007387 */ /* 0x0005e40000100a00 */
.L_x_70:
[----:B--2---:R-:W-:-:S04]  /*3a40*/  SHF.L.U32 R3, R10, 0x1f, RZ ;  /* 0x0000001f0a037819 */ /* 0x004fc800000006ff */
[----:B---3--:R-:W3:Y:S02]  /*3a50*/  SYNCS.PHASECHK.TRANS64.TRYWAIT P0, [UR7+0x110], R3 ;  /* 0x00011003ff0075a7 */ /* 0x008ee40008001107 */
[----:B---3--:R-:W-:Y:S05]  /*3a60*/  @!P0 BRA `(.L_x_64) ;  /* 0x00000048008c8947 */ /* 0x008fea0003800000 */
.L_x_157:
[----:B--2---:R-:W2:Y:S01]  /*3a70*/  LDS.128 R4, [UR7+0x150] ;  /* 0x00015007ff047984 */ /* 0x004ea20008000c00 */
[----:B------:R-:W-:Y:S01]  /*3a80*/  ULEA UR9, UR17, UR7, 0x3 ;  /* 0x0000000711097291 */ /* 0x000fe2000f8e18ff */
[----:B---3--:R-:W-:Y:S01]  /*3a90*/  SHF.L.U32 R3, R11, 0x1f, RZ ;  /* 0x0000001f0b037819 */ /* 0x008fe200000006ff */
[----:B------:R-:W-:Y:S01]  /*3aa0*/  @!PT LDS RZ, [RZ] ;  /* 0x00000000fffff984 */ /* 0x000fe20000000800 */
[----:B------:R-:W-:Y:S01]  /*3ab0*/  @!PT LDS RZ, [RZ] ;  /* 0x00000000fffff984 */ /* 0x000fe20000000800 */
[----:B------:R-:W-:Y:S01]  /*3ac0*/  @!PT LDS RZ, [RZ] ;  /* 0x00000000fffff984 */ /* 0x000fe20000000800 */
[----:B------:R-:W-:Y:S01]  /*3ad0*/  @!PT LDS RZ, [RZ] ;  /* 0x00000000fffff984 */ /* 0x000fe20000000800 */
[----:B------:R3:W-:Y:S06]  /*3ae0*/  MEMBAR.ALL.CTA ;  /* 0x0000000000007992 */ /* 0x0007ec0000008000 */
[----:B---3--:R-:W3:Y:S02]  /*3af0*/  FENCE.VIEW.ASYNC.S ;  /* 0x00000000000073c6 */ /* 0x008ee40000000000 */
[----:B---3--:R-:W-:Y:S01]  /*3b00*/  SYNCS.ARRIVE.TRANS64.RED.A1T0 RZ, [UR5], RZ ;  /* 0x000000ffffff79a7 */ /* 0x008fe20008100405 */
[----:B------:R-:W3:Y:S02]  /*3b10*/  SYNCS.PHASECHK.TRANS64.TRYWAIT P0, [UR9+0x130], R3 ;  /* 0x00013003ff0075a7 */ /* 0x000ee40008001109 */
[----:B--23--:R-:W-:Y:S05]  /*3b20*/  @!P0 BRA `(.L_x_65) ;  /* 0x0000004800748947 */ /* 0x00cfea0003800000 */
.L_x_159:
[----:B------:R-:W-:Y:S05]  /*3b30*/  BRA.U !UP3, `(.L_x_66) ;  /* 0x000000010bf47547 */ /* 0x000fea000b800000 */
[----:B--2---:R-:W-:Y:S01]  /*3b40*/  IMAD.U32 R0, RZ, RZ, UR17 ;  /* 0x00000011ff007e24 */ /* 0x004fe2000f8e00ff */
[----:B------:R-:W-:-:S04]  /*3b50*/  ULEA UR4, UR16, UR7, 0x3 ;  /* 0x0000000710047291 */ /* 0x000fc8000f8e18ff */
[----:B------:R-:W-:Y:S02]  /*3b60*/  LEA R3, R0, R1, 0x2 ;  /* 0x0000000100037211 */ /* 0x000fe400078e10ff */
[----:B------:R-:W-:-:S04]  /*3b70*/  SHF.L.U32 R0, R8, 0x1f, RZ ;  /* 0x0000001f08007819 */ /* 0x000fc800000006ff */
[----:B------:R-:W5:Y:S01]  /*3b80*/  LDL R3, [R3] ;  /* 0x0000000003037983 */ /* 0x000f620000100800 */
[----:B------:R2:W3:Y:S01]  /*3b90*/  SYNCS.PHASECHK.TRANS64.TRYWAIT P2, [UR4], R0 ;  /* 0x00000000ff0075a7 */ /* 0x0004e20008041104 */
[----:B------:R-:W-:Y:S01]  /*3ba0*/  UPLOP3.LUT UP4, UPT, UPT, UPT, UPT, 0x40, 0x4 ;  /* 0x000000000004789c */ /* 0x000fe20003f8e870 */
[----:B------:R-:W-:Y:S01]  /*3bb0*/  UMOV UR15, UR11 ;  /* 0x0000000b000f7c82 */ /* 0x000fe20008000000 */
[----:B------:R-:W-:Y:S01]  /*3bc0*/  UMOV UR14, UR6 ;  /* 0x00000006000e7c82 */ /* 0x000fe20008000000 */
[----:B------:R-:W-:-:S08]  /*3bd0*/  UMOV UR13, UR16 ;  /* 0x00000010000d7c82 */ /* 0x000fd00008000000 */
.L_x_69:
[----:B------:R-:W-:Y:S02]  /*3be0*/  UIADD3 UR15, UPT, UPT, UR15, 0x1, URZ ;  /* 0x000000010f0f7890 */ /* 0x000fe4000fffe0ff */
[----:B----4-:R-:W-:Y:S02]  /*3bf0*/  ULEA UR8, UR13, UR7, 0x3 ;  /* 0x000000070d087291 */ /* 0x010fe4000f8e18ff */
[----:B------:R-:W-:Y:S01]  /*3c00*/  UISETP.NE.AND UP0, UPT, UR15, URZ, UPT ;  /* 0x000000ff0f00728c */ /* 0x000fe2000bf05270 */
[----:B--23--:R-:W-:Y:S10]  /*3c10*/  @P2 BRA `(.L_x_67) ;  /* 0x00000000000c2947 */ /* 0x00cff40003800000 */
[----:B------:R-:W-:Y:S04]  /*3c20*/  SHF.L.U32 R9, R8, 0x1f, RZ ;  /* 0x0000001f08097819 */ /* 0x000fe800000006ff */
[----:B------:R-:W3:Y:S02]  /*3c30*/  SYNCS.PHASECHK.TRANS64.TRYWAIT P0, [UR8], R9 ;  /* 0x00000009ff0075a7 */ /* 0x000ee40008001108 */
[----:B---3--:R-:W-:Y:S05]  /*3c40*/  @!P0 BRA `(.L_x_68) ;  /* 0x0000004800448947 */ /* 0x008fea0003800000 */
.L_x_67:
[----:B------:R-:W-:Y:S01]  /*3c50*/  UISETP.NE.AND UP1, UPT, UR14, 0x1, UPT ;  /* 0x000000010e00788c */ /* 0x000fe2000bf25270 */
[----:B------:R-:W-:Y:S01]  /*3c60*/  PLOP3.LUT P2, PT, PT, PT, PT, 0x80, 0x8 ;  /* 0x000000000008781c */ /* 0x000fe20003f4f070 */
[----:B------:R-:W-:Y:S01]  /*3c70*/  UIADD3 UR16, UPT, UPT, UR13, 0x1, URZ ;  /* 0x000000010d107890 */ /* 0x000fe2000fffe0ff */
[----:B------:R-:W-:Y:S03]  /*3c80*/  ELECT P1, URZ, PT ;  /* 0x0000000000ff782f */ /* 0x000fe60003820000 */
[----:B------:R-:W-:Y:S01]  /*3c90*/  UISETP.NE.AND UP2, UPT, UR16, 0xd, UPT ;  /* 0x0000000d1000788c */ /* 0x000fe2000bf45270 */
[----:B------:R-:W-:Y:S01]  /*3ca0*/  PLOP3.LUT P0, PT, PT, PT, UP1, 0x80, 0x8 ;  /* 0x000000000008781c */ /* 0x000fe20003f0f018 */
[----:B------:R-:W-:Y:S02]  /*3cb0*/  ULEA UR28, UR13, UR19, 0x9 ;  /* 0x000000130d1c7291 */ /* 0x000fe4000f8e48ff */
[----:B------:R-:W-:Y:S02]  /*3cc0*/  USEL UR12, URZ, 0x1, UP2 ;  /* 0x00000001ff0c7887 */ /* 0x000fe40009000000 */
[----:B------:R-:W-:Y:S02]  /*3cd0*/  USEL UR16, UR16, URZ, UP2 ;  /* 0x000000ff10107287 */ /* 0x000fe40009000000 */
[----:B------:R-:W-:Y:S02]  /*3ce0*/  ULEA UR30, UR13, UR18, 0x9 ;  /* 0x000000120d1e7291 */ /* 0x000fe4000f8e48ff */
[----:B------:R-:W-:Y:S01]  /*3cf0*/  @UP1 ULEA UR4, UR16, UR7, 0x3 ;  /* 0x0000000710041291 */ /* 0x000fe2000f8e18ff */
[----:B------:R-:W-:Y:S01]  /*3d00*/  LOP3.LUT R8, R8, UR12, RZ, 0x3c, !PT ;  /* 0x0000000c08087c12 */ /* 0x000fe2000f8e3cff */
[----:B------:R-:W-:Y:S02]  /*3d10*/  UIADD3 UR38, UPT, UPT, UR28, 0x80, URZ ;  /* 0x000000801c267890 */ /* 0x000fe4000fffe0ff */
[----:B------:R-:W-:Y:S01]  /*3d20*/  UIADD3 UR36, UPT, UPT, UR30, 0x80, URZ ;  /* 0x000000801e247890 */ /* 0x000fe2000fffe0ff */
[----:B--2---:R-:W-:Y:S01]  /*3d30*/  @P0 SHF.L.U32 R0, R8, 0x1f, RZ ;  /* 0x0000001f08000819 */ /* 0x004fe200000006ff */
[----:B------:R-:W-:Y:S02]  /*3d40*/  UIADD3 UR34, UPT, UPT, UR28, 0x100, URZ ;  /* 0x000001001c227890 */ /* 0x000fe4000fffe0ff */
[----:B------:R-:W-:Y:S01]  /*3d50*/  UIADD3 UR32, UPT, UPT, UR30, 0x100, URZ ;  /* 0x000001001e207890 */ /* 0x000fe2000fffe0ff */
[----:B------:R4:W2:Y:S01]  /*3d60*/  @P0 SYNCS.PHASECHK.TRANS64.TRYWAIT P2, [UR4], R0 ;  /* 0x00000000ff0005a7 */ /* 0x0008a20008041104 */
[----:B------:R-:W-:Y:S02]  /*3d70*/  ELECT P0, URZ, PT ;  /* 0x0000000000ff782f */ /* 0x000fe40003800000 */
[C---:B-----5:R-:W-:Y:S01]  /*3d80*/  @P1 R2UR.BROADCAST UR4, R3.reuse ;  /* 0x00000000030412ca */ /* 0x060fe200008e0000 */
[----:B------:R-:W-:Y:S10]  /*3d90*/  UIADD3 UR8, UPT, UPT, UR8, 0x68, URZ ;  /* 0x0000006808087890 */ /* 0x000ff4000fffe0ff */
[C---:B------:R-:W-:Y:S02]  /*3da0*/  @P0 R2UR.BROADCAST UR12, R3.reuse ;  /* 0x00000000030c02ca */ /* 0x040fe400008e0000 */
[----:B------:R-:W-:Y:S01]  /*3db0*/  ELECT P0, URZ, PT ;  /* 0x0000000000ff782f */ /* 0x000fe20003800000 */
[----:B------:R-:W-:Y:S01]  /*3dc0*/  UIADD3 UR14, UPT, UPT, UR14, -0x1, URZ ;  /* 0xffffffff0e0e7890 */ /* 0x000fe2000fffe0ff */
[----:B------:R-:W-:Y:S01]  /*3dd0*/  UMOV UR29, 0x40004040 ;  /* 0x40004040001d7882 */ /* 0x000fe20000000000 */
[----:B------:R-:W-:Y:S01]  /*3de0*/  UMOV UR31, 0x40004040 ;  /* 0x40004040001f7882 */ /* 0x000fe20000000000 */
[----:B------:R-:W-:Y:S01]  /*3df0*/  UMOV UR39, 0x40004040 ;  /* 0x4000404000277882 */ /* 0x000fe20000000000 */
[----:B------:R-:W-:Y:S01]  /*3e00*/  UMOV UR37, 0x40004040 ;  /* 0x4000404000257882 */ /* 0x000fe20000000000 */
[----:B------:R-:W-:Y:S01]  /*3e10*/  UMOV UR35, 0x40004040 ;  /* 0x4000404000237882 */ /* 0x000fe20000000000 */
[----:B------:R-:W-:Y:S01]  /*3e20*/  UMOV UR33, 0x40004040 ;  /* 0x4000404000217882 */ /* 0x000fe20000000000 */
[----:B------:R3:W-:Y:S01]  /*3e30*/  UTCHMMA gdesc[UR28], gdesc[UR30], tmem[UR4], tmem[UR26], idesc[UR27], UP4 ;  /* 0x00ff1a1e1c0075ea */ /* 0x0007e2000a000004 */
[----:B------:R-:W-:Y:S02]  /*3e40*/  UPLOP3.LUT UP4, UPT, UPT, UPT, UPT, 0x80, 0x8 ;  /* 0x000000000008789c */ /* 0x000fe40003f8f070 */
[----:B------:R1:W-:Y:S01]  /*3e50*/  UTCHMMA gdesc[UR38], gdesc[UR36], tmem[UR12], tmem[UR24], idesc[UR25], UPT ;  /* 0x00ff1824260075ea */ /* 0x0003e2000b80000c */
[----:B------:R-:W-:Y:S01]  /*3e60*/  UMOV UR13, UR16 ;  /* 0x00000010000d7c82 */ /* 0x000fe20008000000 */
[----:B---3--:R-:W-:Y:S01]  /*3e70*/  UIADD3 UR28, UPT, UPT, UR28, 0x180, URZ ;  /* 0x000001801c1c7890 */ /* 0x008fe2000fffe0ff */
[C---:B------:R-:W-:Y:S02]  /*3e80*/  @P0 R2UR.BROADCAST UR4, R3.reuse ;  /* 0x00000000030402ca */ /* 0x040fe400008e0000 */
[----:B------:R-:W-:Y:S11]  /*3e90*/  ELECT P0, URZ, PT ;  /* 0x0000000000ff782f */ /* 0x000ff60003800000 */
[----:B------:R-:W-:Y:S02]  /*3ea0*/  @!UPT UIADD3 URZ, UPT, UPT, URZ, URZ, URZ ;  /* 0x000000fffffff290 */ /* 0x000fe4000fffe0ff */
[----:B-1----:R-:W-:Y:S01]  /*3eb0*/  @P0 R2UR.BROADCAST UR12, R3 ;  /* 0x00000000030c02ca */ /* 0x002fe200008e0000 */
[----:B------:R-:W-:Y:S01]  /*3ec0*/  UIADD3 UR30, UPT, UPT, UR30, 0x180, URZ ;  /* 0x000001801e1e7890 */ /* 0x000fe2000fffe0ff */
[----:B------:R4:W-:Y:S11]  /*3ed0*/  UTCHMMA gdesc[UR34], gdesc[UR32], tmem[UR4], tmem[UR22], idesc[UR23], UPT ;  /* 0x00ff1620220075ea */ /* 0x0009f6000b800004 */
[----:B------:R4:W-:Y:S01]  /*3ee0*/  UTCHMMA gdesc[UR28], gdesc[UR30], tmem[UR12], tmem[UR20], idesc[UR21], UPT ;  /* 0x00ff141e1c0075ea */ /* 0x0009e2000b80000c */
[----:B------:R4:W-:Y:S01]  /*3ef0*/  UTCBAR.MULTICAST [UR8], URZ, UR10 ;  /* 0x000000ff080073e9 */ /* 0x0009e2000800080a */
[----:B------:R-:W-:Y:S05]  /*3f00*/  BRA.U UP0, `(.L_x_69) ;  /* 0xfffffffd00347547 */ /* 0x000fea000b83ffff */
.L_x_66:
[----:B------:R-:W-:Y:S01]  /*3f10*/  UIADD3 UR17, UPT, UPT, UR17, 0x1, URZ ;  /* 0x0000000111117890 */ /* 0x000fe2000fffe0ff */
[----:B------:R-:W-:Y:S01]  /*3f20*/  LOP3.LUT P0, RZ, R6, 0x1, RZ, 0xc0, !PT ;  /* 0x0000000106ff7812 */ /* 0x000fe2000780c0ff */
[----:B------:R-:W-:Y:S01]  /*3f30*/  UIADD3 UR9, UPT, UPT, UR9, 0x120, URZ ;  /* 0x0000012009097890 */ /* 0x000fe2000fffe0ff */
[----:B------:R-:W-:Y:S01]  /*3f40*/  LOP3.LUT R10, R10, 0x1, RZ, 0x3c, !PT ;  /* 0x000000010a0a7812 */ /* 0x000fe200078e3cff */
[----:B------:R-:W-:-:S04]  /*3f50*/  UISETP.NE.AND UP0, UPT, UR17, 0x2, UPT ;  /* 0x000000021100788c */ /* 0x000fc8000bf05270 */
[----:B----4-:R-:W-:Y:S02]  /*3f60*/  USEL UR4, URZ, 0x1, UP0 ;  /* 0x00000001ff047887 */ /* 0x010fe40008000000 */
[----:B------:R-:W-:Y:S01]  /*3f70*/  USEL UR17, UR17, URZ, UP0 ;  /* 0x000000ff11117287 */ /* 0x000fe20008000000 */
[----:B------:R3:W-:Y:S03]  /*3f80*/  UTCBAR [UR9], URZ ;  /* 0x000000ff090073e9 */ /* 0x0007e600080000ff */
[----:B------:R-:W-:Y:S01]  /*3f90*/  LOP3.LUT R11, R11, UR4, RZ, 0x3c, !PT ;  /* 0x000000040b0b7c12 */ /* 0x000fe2000f8e3cff */
[----:B------:R-:W-:Y:S07]  /*3fa0*/  @P0 BRA `(.L_x_70) ;  /* 0xfffffff800a40947 */ /* 0x000fee000383ffff */
[----:B------:R-:W4:Y:S01]  /*3fb0*/  S2UR UR4, SR_CgaCtaId ;  /* 0x00000000000479c3 */ /* 0x000f220000008800 */
[----:B------:R-:W-:Y:S01]  /*3fc0*/  ELECT P0, URZ, PT ;  /* 0x0000000000ff782f */ /* 0x000fe20003800000 */
[----:B--2---:R-:W-:Y:S01]  /*3fd0*/  IMAD.MOV.U32 R0, RZ, RZ, 0x1 ;  /* 0x00000001ff007424 */ /* 0x004fe200078e00ff */
[----:B------:R-:W-:Y:S01]  /*3fe0*/  UIADD3 UR7, UPT, UPT, UR7, 0x130, URZ ;  /* 0x0000013007077890 */ /* 0x000fe2000fffe0ff */
[----:B------:R-:W-:Y:S01]  /*3ff0*/  SHF.L.U32 R3, R11, 0x1f, RZ ;  /* 0x0000001f0b037819 */ /* 0x000fe200000006ff */
[----:B------:R-:W-:-:S03]  /*4000*/  UMOV UR5, 0x40 ;  /* 0x0000004000057882 */ /* 0x000fc60000000000 */
[----:B------:R-:W-:Y:S01]  /*4010*/  UVIRTCOUNT.DEALLOC.SMPOOL 0x80 ;  /* 0x000000800000784c */ /* 0x000fe20000000000 */
[----:B----4-:R-:W-:Y:S02]  /*4020*/  ULEA UR4, UR4, UR5, 0x18 ;  /* 0x0000000504047291 */ /* 0x010fe4000f8ec0ff */
[----:B------:R-:W-:-:S07]  /*4030*/  ULEA UR5, UR17, UR7, 0x3 ;  /* 0x0000000711057291 */ /* 0x000fce000f8e18ff */
[----:B------:R2:W-:Y:S02]  /*4040*/  @P0 STS.U8 [UR4+0x1c], R0 ;  /* 0x00001c00ff000988 */ /* 0x0005e40008000004 */
[----:B------:R-:W4:Y:S02]  /*4050*/  SYNCS.PHASECHK.TRANS64.TRYWAIT P0, [UR5], R3 ;  /* 0x00000003ff0075a7 */ /* 0x000f240008001105 */
[----:B--2-4-:R-:W-:Y:S05]  /*4060*/  @!P0 BRA `(.L_x_71) ;  /* 0x0000004400548947 */ /* 0x014fea0003800000 */
.L_x_162:
[----:B------:R-:W-:-:S04]  /*4070*/  UIADD3 UR6, UPT, UPT, UR17, 0x1, URZ ;  /* 0x0000000111067890 */ /* 0x000fc8000fffe0ff */
[----:B------:R-:W-:-:S04]  /*4080*/  UISETP.NE.AND UP0, UPT, UR6, 0x2, UPT ;  /* 0x000000020600788c */ /* 0x000fc8000bf05270 */
[----:B------:R-:W-:Y:S02]  /*4090*/  USEL UR5, URZ, 0x1, UP0 ;  /* 0x00000001ff057887 */ /* 0x000fe40008000000 */
[----:B------:R-:W-:-:S04]  /*40a0*/  USEL UR6, UR6, URZ, UP0 ;  /* 0x000000ff06067287 */ /* 0x000fc80008000000 */
[----:B------:R-:W-:Y:S01]  /*40b0*/  ULEA UR6, UR6, UR7, 0x3 ;  /* 0x0000000706067291 */ /* 0x000fe2000f8e18ff */
[----:B--2---:R-:W-:-:S04]  /*40c0*/  LOP3.LUT R3, R11, UR5, RZ, 0x3c, !PT ;  /* 0x000000050b037c12 */ /* 0x004fc8000f8e3cff */
[----:B------:R-:W-:-:S04]  /*40d0*/  SHF.L.U32 R3, R3, 0x1f, RZ ;  /* 0x0000001f03037819 */ /* 0x000fc800000006ff */
[----:B------:R-:W2:Y:S02]  /*40e0*/  SYNCS.PHASECHK.TRANS64.TRYWAIT P0, [UR6], R3 ;  /* 0x00000003ff0075a7 */ /* 0x000ea40008001106 */
[----:B--2---:R-:W-:Y:S05]  /*40f0*/  @!P0 BRA `(.L_x_72) ;  /* 0x0000004400488947 */ /* 0x004fea0003800000 */
.L_x_164:
[----:B------:R-:W-:Y:S01]  /*4100*/  NOP ;  /* 0x0000000000007918 */ /* 0x000fe20000000000 */
[----:B--2---:R-:W2:Y:S01]  /*4110*/  LDS R0, [UR4+0x14] ;  /* 0x00001404ff007984 */ /* 0x004ea20008000800 */
[----:B------:R-:W-:Y:S01]  /*4120*/  LOP3.LUT R2, R2, 0xffff, RZ, 0xc0, !PT ;  /* 0x0000ffff02027812 */ /* 0x000fe200078ec0ff */
[----:B------:R-:W-:Y:S02]  /*4130*/  IMAD.MOV.U32 R3, RZ, RZ, 0xffff ;  /* 0x0000ffffff037424 */ /* 0x000fe400078e00ff */
[----:B------:R-:W-:Y:S01]  /*4140*/  IMAD.MOV.U32 R5, RZ, RZ, 0x1 ;  /* 0x00000001ff057424 */ /* 0x000fe200078e00ff */
[----:B------:R-:W-:-:S04]  /*4150*/  SHF.R.U32.HI R2, RZ, 0x5, R2 ;  /* 0x00000005ff027819 */ /* 0x000fc80000011602 */
[-C--:B------:R-:W-:Y:S02]  /*4160*/  SHF.L.U32 R3, R3, R2.reuse, RZ ;  /* 0x0000000203037219 */ /* 0x080fe400000006ff */
[----:B------:R-:W-:Y:S02]  /*4170*/  SHF.L.U32 R5, R5, R2, RZ ;  /* 0x0000000205057219 */ /* 0x000fe400000006ff */
[----:B--2---:R-:W-:-:S04]  /*4180*/  LOP3.LUT R0, R0, R3, RZ, 0xc0, !PT ;  /* 0x0000000300007212 */ /* 0x004fc800078ec0ff */
[----:B------:R-:W-:-:S13]  /*4190*/  ISETP.NE.AND P0, PT, R0, R3, PT ;  /* 0x000000030000720c */ /* 0x000fda0003f05270 */
[----:B------:R-:W-:Y:S05]  /*41a0*/  @P0 BRA `(.L_x_73) ;  /* 0x00000000005c0947 */ /* 0x000fea0003800000 */
[----:B------:R-:W2:Y:S02]  /*41b0*/  LDS R0, [UR4+0x18] ;  /* 0x00001804ff007984 */ /* 0x000ea40008000800 */
[----:B--2---:R-:W-:-:S04]  /*41c0*/  LOP3.LUT R0, R0, R5, RZ, 0xc0, !PT ;  /* 0x0000000500007212 */ /* 0x004fc800078ec0ff */
[----:B------:R-:W-:-:S13]  /*41d0*/  ISETP.NE.AND P0, PT, R0, R5, PT ;  /* 0x000000050000720c */ /* 0x000fda0003f05270 */
[----:B------:R-:W-:Y:S05]  /*41e0*/  @P0 BRA `(.L_x_74) ;  /* 0x0000000000400947 */ /* 0x000fea0003800000 */
[----:B------:R-:W-:Y:S01]  /*41f0*/  R2UR UR8, R3 ;  /* 0x00000000030872ca */ /* 0x000fe200000e0000 */
[----:B------:R-:W2:Y:S01]  /*4200*/  S2R R2, SR_LANEID ;  /* 0x0000000000027919 */ /* 0x000ea20000000000 */
[----:B------:R-:W-:Y:S01]  /*4210*/  LOP3.LUT R5, RZ, R5, RZ, 0x33, !PT ;  /* 0x00000005ff057212 */ /* 0x000fe200078e33ff */
[----:B------:R-:W-:Y:S02]  /*4220*/  VOTEU.ANY UR7, UPT, PT ;  /* 0x0000000000077886 */ /* 0x000fe400038e0100 */
[----:B------:R-:W-:Y:S01]  /*4230*/  UFLO.U32 UR7, UR7 ;  /* 0x00000007000772bd */ /* 0x000fe200080e0000 */
[----:B------:R-:W4:Y:S07]  /*4240*/  REDUX UR5, R5 ;  /* 0x00000000050573c4 */ /* 0x000f2e0000000000 */
[----:B------:R-:W-:-:S06]  /*4250*/  ULOP3.LUT UR8, URZ, UR8, URZ, 0x33, !UPT ;  /* 0x00000008ff087292 */ /* 0x000fcc000f8e33ff */
[----:B------:R-:W-:-:S04]  /*4260*/  IMAD.U32 R0, RZ, RZ, UR8 ;  /* 0x00000008ff007e24 */ /* 0x000fc8000f8e00ff */
[----:B------:R-:W1:Y:S02]  /*4270*/  REDUX UR6, R0 ;  /* 0x00000000000673c4 */ /* 0x000e640000000000 */
[----:B------:R1:W-:Y:S01]  /*4280*/  UTCATOMSWS.AND URZ, UR8 ;  /* 0x0000000800ff79e3 */ /* 0x0003e20008000000 */
[----:B--2---:R-:W-:Y:S01]  /*4290*/  ISETP.EQ.U32.AND P0, PT, R2, UR7, PT ;  /* 0x0000000702007c0c */ /* 0x004fe2000bf02070 */
[----:B----4-:R-:W-:Y:S02]  /*42a0*/  IMAD.U32 R2, RZ, RZ, UR5 ;  /* 0x00000005ff027e24 */ /* 0x010fe4000f8e00ff */
[----:B-1----:R-:W-:-:S10]  /*42b0*/  IMAD.U32 R3, RZ, RZ, UR6 ;  /* 0x00000006ff037e24 */ /* 0x002fd4000f8e00ff */
[----:B------:R1:W-:Y:S04]  /*42c0*/  @P0 ATOMS.AND RZ, [UR4+0x14], R3 ;  /* 0x00001403ffff098c */ /* 0x0003e8000a800004 */
[----:B------:R1:W-:Y:S01]  /*42d0*/  @P0 ATOMS.AND RZ, [UR4+0x18], R2 ;  /* 0x00001802ffff098c */ /* 0x0003e2000a800004 */
[----:B------:R-:W-:Y:S05]  /*42e0*/  BRA `(.L_x_75) ;  /* 0x0000000000147947 */ /* 0x000fea0003800000 */
.L_x_74:
[----:B------:R-:W-:Y:S02]  /*42f0*/  MOV R2, 0x4310 ;  /* 0x0000431000027802 */ /* 0x000fe40000000f00 */
[----:B-1-3-5:R-:W-:Y:S05]  /*4300*/  CALL.REL.NOINC `($__internal_0_$__cuda_sm10x_tcgen05_guardrail_trap_col_being_dealloced_not_returned_by_alloc) ;  /* 0x0000004400c07944 */ /* 0x02afea0003c00000 */
[----:B------:R-:W-:Y:S05]  /*4310*/  BRA `(.L_x_75) ;  /* 0x0000000000087947 */ /* 0x000fea0003800000 */
.L_x_73:
[----:B------:R-:W-:Y:S02]  /*4320*/  MOV R2, 0x4340 ;  /* 0x0000434000027802 */ /* 0x000fe40000000f00 */
[----:B-1-3-5:R-:W-:Y:S05]  /*4330*/  CALL.REL.NOINC `($__internal_2_$__cuda_sm10x_tcgen05_guardrail_trap_unallocated_columns_being_dealloced) ;  /* 0x0000004400cc7944 */ /* 0x02afea0003c00000 */
.L_x_75:
[----:B------:R-:W-:Y:S01]  /*4340*/  NOP ;  /* 0x0000000000007918 */ /* 0x000fe20000000000 */
[----:B---3--:R-:W-:Y:S05]  /*4350*/  EXIT ;  /* 0x000000000000794d */ /* 0x008fea0003800000 */
.L_x_59:
[----:B------:R-:W2:Y:S01]  /*4360*/  LDC R3, c[0x0][0x384] ;  /* 0x0000e100ff037b82 */ /* 0x000ea20000000800 */
[----:B------:R-:W-:Y:S01]  /*4370*/  UISETP.NE.OR UP6, UPT, UR4, 0x3, !UP6 ;  /* 0x000000030400788c */ /* 0x000fe2000f7c5670 */
[----:B--2---:R-:W-:-:S08]  /*4380*/  IADD3 R3, PT, PT, R3, 0x3f, RZ ;  /* 0x0000003f03037810 */ /* 0x004fd00007ffe0ff */
[----:B------:R-:W-:Y:S05]  /*4390*/  BRA.U UP6, `(.L_x_76) ;  /* 0x0000001106907547 */ /* 0x000fea000b800000 */
[----:B------:R-:W2:Y:S01]  /*43a0*/  LDC R24, c[0x0][0x388] ;  /* 0x0000e200ff187b82 */ /* 0x000ea20000000800 */
[----:B------:R-:W3:Y:S01]  /*43b0*/  LDCU.64 UR6, c[0x0][0x888] ;  /* 0x00011100ff0677ac */ /* 0x000ee20008000a00 */
[----:B------:R-:W-:Y:S01]  /*43c0*/  SHF.R.S32.HI R30, RZ, 0x1f, R3 ;  /* 0x0000001fff1e7819 */ /* 0x000fe20000011403 */
[----:B------:R-:W-:Y:S01]  /*43d0*/  IMAD.MOV.U32 R38, RZ, RZ, 0x1 ;  /* 0x00000001ff267424 */ /* 0x000fe200078e00ff */
[----:B------:R-:W4:Y:S02]  /*43e0*/  LDCU.64 UR4, c[0x0][0x890] ;  /* 0x00011200ff0477ac */ /* 0x000f240008000a00 */
[----:B------:R-:W-:Y:S01]  /*43f0*/  LEA.HI R30, R30, R3, RZ, 0x6 ;  /* 0x000000031e1e7211 */ /* 0x000fe200078f30ff */
[----:B------:R-:W-:Y:S01]  /*4400*/  IMAD.MOV.U32 R29, RZ, RZ, RZ ;  /* 0x000000ffff1d7224 */ /* 0x000fe200078e00ff */
[----:B------:R-:W1:Y:S01]  /*4410*/  LDC R0, c[0x0][0xb30] ;  /* 0x0002cc00ff007b82 */ /* 0x000e620000000800 */
[----:B------:R-:W-:Y:S01]  /*4420*/  UMOV UR15, 0x400 ;  /* 0x00000400000f7882 */ /* 0x000fe20000000000 */
[----:B------:R-:W-:Y:S01]  /*4430*/  IMAD.MOV.U32 R27, RZ, RZ, 0x1000 ;  /* 0x00001000ff1b7424 */ /* 0x000fe200078e00ff */
[----:B------:R-:W-:Y:S01]  /*4440*/  ULEA UR15, UR45, UR15, 0x18 ;  /* 0x0000000f2d0f7291 */ /* 0x000fe2000f8ec0ff */
[----:B------:R-:W-:Y:S01]  /*4450*/  SHF.R.S32.HI R30, RZ, 0x6, R30 ;  /* 0x00000006ff1e7819 */ /* 0x000fe2000001141e */
[----:B------:R-:W-:-:S02]  /*4460*/  USEL UR16, URZ, 0x1, UP5 ;  /* 0x00000001ff107887 */ /* 0x000fc4000a800000 */
[----:B------:R-:W-:Y:S01]  /*4470*/  UIADD3 UR14, UPT, UPT, UR15, 0x118, URZ ;  /* 0x000001180f0e7890 */ /* 0x000fe2000fffe0ff */
[----:B------:R-:W1:Y:S01]  /*4480*/  LDC R25, c[0x0][0x370] ;  /* 0x0000dc00ff197b82 */ /* 0x000e620000000800 */
[----:B------:R-:W-:Y:S02]  /*4490*/  UPLOP3.LUT UP2, UPT, UPT, UPT, UPT, 0x40, 0x4 ;  /* 0x000000000004789c */ /* 0x000fe40003f4e870 */
[----:B---3--:R-:W-:Y:S02]  /*44a0*/  UISETP.NE.U32.AND UP1, UPT, UR6, URZ, UPT ;  /* 0x000000ff0600728c */ /* 0x008fe4000bf25070 */
[----:B------:R-:W-:Y:S02]  /*44b0*/  UPRMT UR14, URZ, 0x654, UR14 ;  /* 0x00000654ff0e7896 */ /* 0x000fe4000800000e */
[----:B------:R-:W-:Y:S01]  /*44c0*/  UISETP.NE.AND.EX UP1, UPT, UR7, URZ, UPT, UP1 ;  /* 0x000000ff0700728c */ /* 0x000fe2000bf25310 */
[----:B------:R-:W3:Y:S01]  /*44d0*/  LDC R2, c[0x0][0xb0c] ;  /* 0x0002c300ff027b82 */ /* 0x000ee20000000800 */
[C---:B--2---:R-:W-:Y:S01]  /*44e0*/  R2UR UR7, R24.reuse ;  /* 0x00000000180772ca */ /* 0x044fe200000e0000 */
[----:B----4-:R-:W-:Y:S01]  /*44f0*/  UISETP.NE.U32.AND UP4, UPT, UR4, URZ, UPT ;  /* 0x000000ff0400728c */ /* 0x010fe2000bf85070 */
[----:B------:R-:W-:Y:S01]  /*4500*/  R2UR UR6, R24 ;  /* 0x00000000180672ca */ /* 0x000fe200000e0000 */
[----:B------:R-:W-:-:S02]  /*4510*/  UMOV UR17, URZ ;  /* 0x000000ff00117c82 */ /* 0x000fc40008000000 */
[----:B------:R-:W-:Y:S02]  /*4520*/  UISETP.NE.AND.EX UP4, UPT, UR5, URZ, UPT, UP4 ;  /* 0x000000ff0500728c */ /* 0x000fe4000bf85340 */
[----:B------:R-:W2:Y:S01]  /*4530*/  LDC R18, c[0x0][0xb20] ;  /* 0x0002c800ff127b82 */ /* 0x000ea20000000800 */
[----:B-1----:R-:W-:-:S07]  /*4540*/  ISETP.NE.AND P1, PT, R0, 0x1, PT ;  /* 0x000000010000780c */ /* 0x002fce0003f25270 */
[----:B-----5:R-:W1:Y:S08]  /*4550*/  LDC.64 R32, c[0x0][0x348] ;  /* 0x0000d200ff207b82 */ /* 0x020e700000000a00 */
[----:B------:R-:W4:Y:S08]  /*4560*/  LDC.64 R16, c[0x0][0xb10] ;  /* 0x0002c400ff107b82 */ /* 0x000f300000000a00 */
[----:B------:R-:W1:Y:S08]  /*4570*/  LDC.64 R6, c[0x0][0xb18] ;  /* 0x0002c600ff067b82 */ /* 0x000e700000000a00 */
[----:B------:R-:W1:Y:S08]  /*4580*/  LDC.64 R4, c[0x0][0xb28] ;  /* 0x0002ca00ff047b82 */ /* 0x000e700000000a00 */
[----:B---3--:R-:W1:Y:S02]  /*4590*/  LDC R28, c[0x0][0x374] ;  /* 0x0000dd00ff1c7b82 */ /* 0x008e640000000800 */
.L_x_85:
[----:B------:R-:W-:Y:S02]  /*45a0*/  IABS R14, R30 ;  /* 0x0000001e000e7213 */ /* 0x000fe40000000000 */
[----:B------:R-:W-:Y:S02]  /*45b0*/  SHF.L.U32 R0, R29, 0x1f, RZ ;  /* 0x0000001f1d007819 */ /* 0x000fe400000006ff */
[----:B---3--:R-:W3:Y:S01]  /*45c0*/  I2F.RP R9, R14 ;  /* 0x0000000e00097306 */ /* 0x008ee20000209400 */
[----:B------:R-:W-:Y:S01]  /*45d0*/  IABS R10, R24 ;  /* 0x00000018000a7213 */ /* 0x000fe20000000000 */
[----:B------:R-:W5:Y:S01]  /*45e0*/  SYNCS.PHASECHK.TRANS64.TRYWAIT P2, [UR15+0x110], R0 ;  /* 0x00011000ff0075a7 */ /* 0x000f62000804110f */
[----:B------:R-:W-:Y:S02]  /*45f0*/  IABS R12, R30 ;  /* 0x0000001e000c7213 */ /* 0x000fe40000000000 */
[----:B------:R-:W-:Y:S05]  /*4600*/  ISETP.NE.AND P3, PT, R30, RZ, PT ;  /* 0x000000ff1e00720c */ /* 0x000fea0003f65270 */
[----:B------:R-:W2:Y:S01]  /*4610*/  I2F.RP R11, R10 ;  /* 0x0000000a000b7306 */ /* 0x000ea20000209400 */
[----:B------:R-:W-:Y:S09]  /*4620*/  IMAD.MOV R12, RZ, RZ, -R12 ;  /* 0x000000ffff0c7224 */ /* 0x000ff200078e0a0c */
[----:B---3--:R-:W3:Y:S10]  /*4630*/  MUFU.RCP R3, R9 ;  /* 0x0000000900037308 */ /* 0x008ef40000001000 */
[----:B--2---:R-:W2:Y:S01]  /*4640*/  MUFU.RCP R11, R11 ;  /* 0x0000000b000b7308 */ /* 0x004ea20000001000 */
[----:B---3--:R-:W-:Y:S09]  /*4650*/  VIADD R22, R3, 0xffffffe ;  /* 0x0ffffffe03167836 */ /* 0x008ff20000000000 */
[----:B------:R-:W3:Y:S01]  /*4660*/  F2I.FTZ.U32.TRUNC.NTZ R23, R22 ;  /* 0x0000001600177305 */ /* 0x000ee2000021f000 */
[----:B--2---:R-:W-:Y:S09]  /*4670*/  VIADD R9, R11, 0xffffffe ;  /* 0x0ffffffe0b097836 */ /* 0x004ff20000000000 */
[----:B------:R-:W2:Y:S01]  /*4680*/  F2I.FTZ.U32.TRUNC.NTZ R9, R9 ;  /* 0x0000000900097305 */ /* 0x000ea2000021f000 */
[--C-:B---3--:R-:W-:Y:S02]  /*4690*/  IMAD.MOV R3, RZ, RZ, -R23.reuse ;  /* 0x000000ffff037224 */ /* 0x108fe400078e0a17 */
[----:B------:R-:W-:Y:S02]  /*46a0*/  IMAD.MOV.U32 R22, RZ, RZ, RZ ;  /* 0x000000ffff167224 */ /* 0x000fe400078e00ff */
[----:B------:R-:W-:Y:S01]  /*46b0*/  IMAD R20, R3, R14, RZ ;  /* 0x0000000e03147224 */ /* 0x000fe200078e02ff */
[----:B------:R-:W-:Y:S03]  /*46c0*/  IABS R3, R19 ;  /* 0x0000001300037213 */ /* 0x000fe60000000000 */
[----:B------:R-:W-:Y:S06]  /*46d0*/  IMAD.HI.U32 R20, R23, R20, R22 ;  /* 0x0000001417147227 */ /* 0x000fec00078e0016 */
[----:B------:R-:W-:Y:S04]  /*46e0*/  IMAD.HI.U32 R31, R20, R3, RZ ;  /* 0x00000003141f7227 */ /* 0x000fe800078e00ff */
[----:B------:R-:W-:Y:S05]  /*46f0*/  IMAD R3, R31, R12, R3 ;  /* 0x0000000c1f037224 */ /* 0x000fea00078e0203 */
[----:B------:R-:W-:Y:S11]  /*4700*/  ISETP.GT.U32.AND P0, PT, R14, R3, PT ;  /* 0x000000030e00720c */ /* 0x000ff60003f04070 */
[----:B------:R-:W-:Y:S02]  /*4710*/  @!UPT UIADD3 URZ, UPT, UPT, URZ, URZ, URZ ;  /* 0x000000fffffff290 */ /* 0x000fe4000fffe0ff */
[-C--:B------:R-:W-:Y:S01]  /*4720*/  @!P0 IADD3 R3, PT, PT, R3, -R14.reuse, RZ ;  /* 0x8000000e03038210 */ /* 0x080fe20007ffe0ff */
[----:B------:R-:W-:Y:S03]  /*4730*/  @!P0 VIADD R31, R31, 0x1 ;  /* 0x000000011f1f8836 */ /* 0x000fe60000000000 */
[----:B------:R-:W-:Y:S02]  /*4740*/  ISETP.GE.U32.AND P4, PT, R3, R14, PT ;  /* 0x0000000e0300720c */ /* 0x000fe40003f86070 */
[----:B------:R-:W-:Y:S04]  /*4750*/  LOP3.LUT R3, R19, R30, RZ, 0x3c, !PT ;  /* 0x0000001e13037212 */ /* 0x000fe800078e3cff */
[----:B------:R-:W-:Y:S07]  /*4760*/  ISETP.GE.AND P0, PT, R3, RZ, PT ;  /* 0x000000ff0300720c */ /* 0x000fee0003f06270 */
[----:B------:R-:W-:Y:S01]  /*4770*/  @P4 IADD3 R31, PT, PT, R31, 0x1, RZ ;  /* 0x000000011f1f4810 */ /* 0x000fe20007ffe0ff */
[----:B--2--5:R-:W-:Y:S06]  /*4780*/  @!P2 BRA `(.L_x_77) ;  /* 0x0000003c00bca947 */ /* 0x024fec0003800000 */
.L_x_166:
[----:B------:R-:W-:Y:S01]  /*4790*/  MOV R15, R9 ;  /* 0x00000009000f7202 */ /* 0x000fe20000000f00 */
[----:B------:R-:W3:Y:S01]  /*47a0*/  LDS.128 R20, [UR15+0x150] ;  /* 0x0001500fff147984 */ /* 0x000ee20008000c00 */
[----:B--2---:R-:W-:Y:S02]  /*47b0*/  IMAD.MOV R0, RZ, RZ, -R9 ;  /* 0x000000ffff007224 */ /* 0x004fe400078e0a09 */
[----:B------:R-:W-:Y:S01]  /*47c0*/  @!P0 IMAD.MOV R31, RZ, RZ, -R31 ;  /* 0x000000ffff1f8224 */ /* 0x000fe200078e0a1f */
[----:B------:R-:W-:Y:S01]  /*47d0*/  @!P3 LOP3.LUT R31, RZ, R30, RZ, 0x33, !PT ;  /* 0x0000001eff1fb212 */ /* 0x000fe200078e33ff */
[----:B------:R-:W-:Y:S01]  /*47e0*/  IMAD R36, R0, R10, RZ ;  /* 0x0000000a00247224 */ /* 0x000fe200078e02ff */
[----:B------:R-:W-:Y:S01]  /*47f0*/  ISETP.GE.AND P0, PT, R26, 0x1, PT ;  /* 0x000000011a00780c */ /* 0x000fe20003f06270 */
[----:B------:R-:W-:Y:S01]  /*4800*/  IMAD.MOV.U32 R14, RZ, RZ, RZ ;  /* 0x000000ffff0e7224 */ /* 0x000fe200078e00ff */
[----:B------:R-:W-:Y:S01]  /*4810*/  IABS R3, R31 ;  /* 0x0000001f00037213 */ /* 0x000fe20000000000 */
[----:B------:R-:W-:Y:S01]  /*4820*/  @!PT LDS RZ, [RZ] ;  /* 0x00000000fffff984 */ /* 0x000fe20000000800 */
[----:B------:R-:W-:Y:S01]  /*4830*/  @!PT LDS RZ, [RZ] ;  /* 0x00000000fffff984 */ /* 0x000fe20000000800 */
[----:B------:R-:W-:Y:S01]  /*4840*/  @!PT LDS RZ, [RZ] ;  /* 0x00000000fffff984 */ /* 0x000fe20000000800 */
[----:B------:R-:W-:Y:S01]  /*4850*/  @!PT LDS RZ, [RZ] ;  /* 0x00000000fffff984 */ /* 0x000fe20000000800 */
[----:B------:R2:W-:Y:S06]  /*4860*/  MEMBAR.ALL.CTA ;  /* 0x0000000000007992 */ /* 0x0005ec0000008000 */
[----:B--2---:R-:W2:Y:S01]  /*4870*/  FENCE.VIEW.ASYNC.S ;  /* 0x00000000000073c6 */ /* 0x004ea20000000000 */
[----:B------:R-:W-:Y:S01]  /*4880*/  LOP3.LUT R34, R31, R24, RZ, 0x3c, !PT ;  /* 0x000000181f227212 */ /* 0x000fe200078e3cff */
[----:B------:R-:W-:Y:S06]  /*4890*/  IMAD.HI.U32 R36, R9, R36, R14 ;  /* 0x0000002409247227 */ /* 0x000fec00078e000e */
[----:B------:R-:W-:Y:S04]  /*48a0*/  IMAD.HI.U32 R36, R36, R3, RZ ;  /* 0x0000000324247227 */ /* 0x000fe800078e00ff */
[----:B------:R-:W-:Y:S04]  /*48b0*/  IMAD.MOV R0, RZ, RZ, -R36 ;  /* 0x000000ffff007224 */ /* 0x000fe800078e0a24 */
[C---:B------:R-:W-:Y:S05]  /*48c0*/  IMAD R3, R10.reuse, R0, R3 ;  /* 0x000000000a037224 */ /* 0x040fea00078e0203 */
[----:B------:R-:W-:Y:S01]  /*48d0*/  ISETP.GT.U32.AND P4, PT, R10, R3, PT ;  /* 0x000000030a00720c */ /* 0x000fe20003f84070 */
[----:B--2---:R-:W-:Y:S01]  /*48e0*/  SYNCS.ARRIVE.TRANS64.RED.A1T0 RZ, [UR14], RZ ;  /* 0x000000ffffff79a7 */ /* 0x004fe2000810040e */
[----:B---3--:R-:W-:Y:S11]  /*48f0*/  LOP3.LUT P3, RZ, R22, 0x1, RZ, 0xc0, !PT ;  /* 0x0000000116ff7812 */ /* 0x008ff6000786c0ff */
[-C--:B------:R-:W-:Y:S04]  /*4900*/  @!P4 IADD3 R3, PT, PT, R3, -R10.reuse, RZ ;  /* 0x8000000a0303c210 */ /* 0x080fe80007ffe0ff */
[----:B------:R-:W-:Y:S02]  /*4910*/  ISETP.GE.U32.AND P5, PT, R3, R10, PT ;  /* 0x0000000a0300720c */ /* 0x000fe40003fa6070 */
[----:B------:R-:W-:Y:S02]  /*4920*/  @P3 MOV R13, R20 ;  /* 0x00000014000d3202 */ /* 0x000fe40000000f00 */
[----:B------:R-:W-:Y:S01]  /*4930*/  @P3 LOP3.LUT R8, R21, 0xffff, RZ, 0xc0, !PT ;  /* 0x0000ffff15083812 */ /* 0x000fe200078ec0ff */
[----:B------:R-:W-:Y:S08]  /*4940*/  @!P0 BRA `(.L_x_78) ;  /* 0x0000000000a48947 */ /* 0x000ff00003800000 */
[----:B-1----:R-:W-:Y:S01]  /*4950*/  IMAD.HI.U32 R39, R28, R7, RZ ;  /* 0x000000071c277227 */ /* 0x002fe200078e00ff */
[----:B------:R-:W-:Y:S02]  /*4960*/  ISETP.NE.AND P0, PT, R6, 0x1, PT ;  /* 0x000000010600780c */ /* 0x000fe40003f05270 */
[----:B------:R-:W-:Y:S01]  /*4970*/  ISETP.NE.AND P2, PT, R26, 0x1, PT ;  /* 0x000000011a00780c */ /* 0x000fe20003f45270 */
[----:B----4-:R-:W-:Y:S01]  /*4980*/  IMAD.HI.U32 R40, R25, R16, RZ ;  /* 0x0000001019287227 */ /* 0x010fe200078e00ff */
[----:B------:R-:W-:Y:S02]  /*4990*/  SHF.R.U32.HI R39, RZ, R18, R39 ;  /* 0x00000012ff277219 */ /* 0x000fe40000011627 */
[----:B------:R-:W-:Y:S01]  /*49a0*/  ISETP.NE.AND P6, PT, R2, 0x1, PT ;  /* 0x000000010200780c */ /* 0x000fe20003fc5270 */
[----:B------:R-:W-:Y:S01]  /*49b0*/  IMAD.HI.U32 R42, R13, R16, RZ ;  /* 0x000000100d2a7227 */ /* 0x000fe200078e00ff */
[----:B------:R-:W-:Y:S02]  /*49c0*/  SHF.R.U32.HI R40, RZ, R17, R40 ;  /* 0x00000011ff287219 */ /* 0x000fe40000011628 */
[----:B------:R-:W-:Y:S01]  /*49d0*/  SEL R3, R28, R39, !P0 ;  /* 0x000000271c037207 */ /* 0x000fe20004000000 */
[C---:B------:R-:W-:Y:S01]  /*49e0*/  IMAD.HI.U32 R39, R8.reuse, R7, RZ ;  /* 0x0000000708277227 */ /* 0x040fe200078e00ff */
[----:B------:R-:W-:Y:S02]  /*49f0*/  SEL R11, R25, R40, !P6 ;  /* 0x00000028190b7207 */ /* 0x000fe40007000000 */
[----:B------:R-:W-:Y:S01]  /*4a00*/  SHF.R.U32.HI R42, RZ, R17, R42 ;  /* 0x00000011ff2a7219 */ /* 0x000fe2000001162a */
[----:B------:R-:W-:Y:S01]  /*4a10*/  IMAD.HI.U32 R44, R3, R4, RZ ;  /* 0x00000004032c7227 */ /* 0x000fe200078e00ff */
[----:B------:R-:W-:Y:S03]  /*4a20*/  SHF.R.U32.HI R39, RZ, R18, R39 ;  /* 0x00000012ff277219 */ /* 0x000fe60000011627 */
[----:B------:R-:W-:Y:S01]  /*4a30*/  IMAD.HI.U32 R40, R11, R4, RZ ;  /* 0x000000040b287227 */ /* 0x000fe200078e00ff */
[----:B------:R-:W-:Y:S02]  /*4a40*/  @P2 SHF.R.U32.HI R3, RZ, R5, R44 ;  /* 0x00000005ff032219 */ /* 0x000fe4000001162c */
[----:B------:R-:W-:Y:S02]  /*4a50*/  SEL R9, R8, R39, !P0 ;  /* 0x0000002708097207 */ /* 0x000fe40004000000 */
[----:B------:R-:W-:Y:S01]  /*4a60*/  @P2 SHF.R.U32.HI R11, RZ, R5, R40 ;  /* 0x00000005ff0b2219 */ /* 0x000fe20000011628 */
[C---:B------:R-:W-:Y:S01]  /*4a70*/  IMAD R10, R26.reuse, R3, RZ ;  /* 0x000000031a0a7224 */ /* 0x040fe200078e02ff */
[----:B------:R-:W-:Y:S01]  /*4a80*/  SEL R3, R13, R42, !P6 ;  /* 0x0000002a0d037207 */ /* 0x000fe20007000000 */
[C---:B------:R-:W-:Y:S03]  /*4a90*/  IMAD.HI.U32 R14, R9.reuse, R4, RZ ;  /* 0x00000004090e7227 */ /* 0x040fe600078e00ff */
[----:B------:R-:W-:Y:S01]  /*4aa0*/  ISETP.GE.AND P0, PT, R9, R10, PT ;  /* 0x0000000a0900720c */ /* 0x000fe20003f06270 */
[C---:B------:R-:W-:Y:S01]  /*4ab0*/  IMAD R12, R26.reuse, R11, RZ ;  /* 0x0000000b1a0c7224 */ /* 0x040fe200078e02ff */
[-C--:B------:R-:W-:Y:S04]  /*4ac0*/  SHF.R.U32.HI R14, RZ, R5.reuse, R14 ;  /* 0x00000005ff0e7219 */ /* 0x080fe8000001160e */
[----:B------:R-:W-:Y:S02]  /*4ad0*/  ISETP.GE.OR P0, PT, R3, R12, P0 ;  /* 0x0000000c0300720c */ /* 0x000fe40000706670 */
[----:B------:R-:W-:Y:S05]  /*4ae0*/  SEL R15, R9, R14, !P2 ;  /* 0x0000000e090f7207 */ /* 0x000fea0005000000 */
[----:B------:R-:W-:Y:S04]  /*4af0*/  IMAD.MOV R14, RZ, RZ, -R15 ;  /* 0x000000ffff0e7224 */ /* 0x000fe800078e0a0f */
[----:B------:R-:W-:Y:S02]  /*4b00*/  IMAD R14, R26, R14, R9 ;  /* 0x0000000e1a0e7224 */ /* 0x000fe400078e0209 */
[C---:B------:R-:W-:Y:S05]  /*4b10*/  @!P0 IMAD.HI.U32 R10, R3.reuse, R4, RZ ;  /* 0x00000004030a8227 */ /* 0x040fea00078e00ff */
[----:B------:R-:W-:Y:S04]  /*4b20*/  @!P0 SHF.R.U32.HI R10, RZ, R5, R10 ;  /* 0x00000005ff0a8219 */ /* 0x000fe8000001160a */
[----:B------:R-:W-:Y:S01]  /*4b30*/  @!P0 SEL R0, R3, R10, !P2 ;  /* 0x0000000a03008207 */ /* 0x000fe20005000000 */
[----:B------:R-:W-:Y:S03]  /*4b40*/  IMAD.MOV R10, RZ, RZ, -R3 ;  /* 0x000000ffff0a7224 */ /* 0x000fe600078e0a03 */
[----:B------:R-:W-:Y:S01]  /*4b50*/  @!P0 IADD3 R15, PT, PT, R15, -R0, RZ ;  /* 0x800000000f0f8210 */ /* 0x000fe20007ffe0ff */
[----:B------:R-:W-:Y:S01]  /*4b60*/  @!P0 IMAD R0, R11, R14, R0 ;  /* 0x0000000e0b008224 */ /* 0x000fe200078e0200 */
[----:B------:R-:W-:Y:S01]  /*4b70*/  IADD3 R11, PT, PT, -R9, RZ, RZ ;  /* 0x000000ff090b7210 */ /* 0x000fe20007ffe1ff */
[----:B------:R-:W-:Y:S02]  /*4b80*/  IMAD R13, R2, R10, R13 ;  /* 0x0000000a020d7224 */ /* 0x000fe400078e020d */
[----:B------:R-:W-:Y:S02]  /*4b90*/  @!P0 IMAD R9, R15, R26, R3 ;  /* 0x0000001a0f098224 */ /* 0x000fe400078e0203 */
[----:B------:R-:W-:Y:S02]  /*4ba0*/  @!P0 IMAD.MOV.U32 R3, RZ, RZ, R0 ;  /* 0x000000ffff038224 */ /* 0x000fe400078e0000 */
[----:B------:R-:W-:Y:S02]  /*4bb0*/  IMAD R8, R6, R11, R8 ;  /* 0x0000000b06087224 */ /* 0x000fe400078e0208 */
[----:B------:R-:W-:Y:S02]  /*4bc0*/  IMAD R13, R3, R2, R13 ;  /* 0x00000002030d7224 */ /* 0x000fe400078e020d */
[----:B------:R-:W-:Y:S02]  /*4bd0*/  IMAD R8, R9, R6, R8 ;  /* 0x0000000609087224 */ /* 0x000fe400078e0208 */
.L_x_78:
[----:B------:R-:W-:Y:S05]  /*4be0*/  BRA.U UP2, `(.L_x_79) ;  /* 0x0000000102107547 */ /* 0x000fea000b800000 */
[----:B------:R-:W-:Y:S04]  /*4bf0*/  MOV R0, UR16 ;  /* 0x0000001000007c02 */ /* 0x000fe80008000f00 */
[----:B------:R-:W-:Y:S04]  /*4c00*/  SHF.L.U32 R3, R0, 0x1f, RZ ;  /* 0x0000001f00037819 */ /* 0x000fe800000006ff */
[----:B------:R-:W2:Y:S02]  /*4c10*/  SYNCS.PHASECHK.TRANS64.TRYWAIT P0, [UR15+0x108], R3 ;  /* 0x00010803ff0075a7 */ /* 0x000ea4000800110f */
[----:B--2---:R-:W-:Y:S05]  /*4c20*/  @!P0 BRA `(.L_x_80) ;  /* 0x0000003800ac8947 */ /* 0x004fea0003800000 */
.L_x_79:
[----:B------:R-:W-:Y:S01]  /*4c30*/  R2UR UR8, R34 ;  /* 0x00000000220872ca */ /* 0x000fe200000e0000 */
[----:B------:R-:W-:Y:S01]  /*4c40*/  @!P4 VIADD R36, R36, 0x1 ;  /* 0x000000012424c836 */ /* 0x000fe20000000000 */
[----:B------:R-:W-:Y:S01]  /*4c50*/  ISETP.NE.AND P0, PT, R24, RZ, PT ;  /* 0x000000ff1800720c */ /* 0x000fe20003f05270 */
[----:B--2---:R-:W-:Y:S01]  /*4c60*/  IMAD.MOV R0, RZ, RZ, -R31 ;  /* 0x000000ffff007224 */ /* 0x004fe200078e0a1f */
[----:B------:R-:W-:Y:S01]  /*4c70*/  R2UR UR11, R37 ;  /* 0x00000000250b72ca */ /* 0x000fe200000e0000 */
[----:B------:R-:W-:Y:S01]  /*4c80*/  @P5 VIADD R36, R36, 0x1 ;  /* 0x0000000124245836 */ /* 0x000fe20000000000 */
[----:B------:R-:W-:Y:S01]  /*4c90*/  R2UR UR12, R31 ;  /* 0x000000001f0c72ca */ /* 0x000fe200000e0000 */
[----:B------:R-:W-:Y:S01]  /*4ca0*/  IMAD R19, R30, R0, R19 ;  /* 0x000000001e137224 */ /* 0x000fe200078e0213 */
[----:B------:R-:W-:Y:S02]  /*4cb0*/  ISETP.NE.U32.AND P2, PT, RZ, UR4, PT ;  /* 0x00000004ff007c0c */ /* 0x000fe4000bf45070 */
[----:B------:R-:W-:Y:S02]  /*4cc0*/  R2UR UR13, R36 ;  /* 0x00000000240d72ca */ /* 0x000fe400000e0000 */
[----:B------:R-:W-:Y:S01]  /*4cd0*/  R2UR UR10, R19 ;  /* 0x00000000130a72ca */ /* 0x000fe200000e0000 */
[----:B------:R-:W-:Y:S01]  /*4ce0*/  UISETP.GE.AND UP3, UPT, UR8, URZ, UPT ;  /* 0x000000ff0800728c */ /* 0x000fe2000bf66270 */
[----:B------:R-:W-:Y:S01]  /*4cf0*/  ISETP.NE.AND.EX P2, PT, RZ, UR5, PT, P2 ;  /* 0x00000005ff007c0c */ /* 0x000fe2000bf45320 */
[----:B------:R-:W-:Y:S02]  /*4d00*/  VOTEU.ALL UP2, P0 ;  /* 0x0000000000ff7886 */ /* 0x000fe40000040000 */
[----:B------:R-:W-:Y:S07]  /*4d10*/  USHF.L.U32 UR11, UR11, 0x6, URZ ;  /* 0x000000060b0b7899 */ /* 0x000fee00080006ff */
[----:B------:R-:W-:Y:S02]  /*4d20*/  @!UP3 UIADD3 UR13, UPT, UPT, -UR13, URZ, URZ ;  /* 0x000000ff0d0db290 */ /* 0x000fe4000fffe1ff */
[----:B------:R-:W-:Y:S02]  /*4d30*/  @!UP2 ULOP3.LUT UR13, URZ, UR7, URZ, 0x33, !UPT ;  /* 0x00000007ff0da292 */ /* 0x000fe4000f8e33ff */
[----:B------:R-:W-:Y:S04]  /*4d40*/  USHF.L.U32 UR10, UR10, 0x6, URZ ;  /* 0x000000060a0a7899 */ /* 0x000fe800080006ff */
[----:B------:R-:W-:Y:S05]  /*4d50*/  IMAD R0, RZ, RZ, -UR13 ;  /* 0x8000000dff007e24 */ /* 0x000fea000f8e02ff */
[----:B------:R-:W-:Y:S11]  /*4d60*/  R2UR UR8, R0 ;  /* 0x00000000000872ca */ /* 0x000ff600000e0000 */
[----:B------:R-:W-:Y:S02]  /*4d70*/  @!UPT UIADD3 URZ, UPT, UPT, URZ, URZ, URZ ;  /* 0x000000fffffff290 */ /* 0x000fe4000fffe0ff */
[----:B------:R-:W-:Y:S01]  /*4d80*/  UIMAD UR12, UR6, UR8, UR12 ;  /* 0x00000008060c72a4 */ /* 0x000fe2000f8e020c */
[----:B------:R-:W-:Y:S11]  /*4d90*/  BRA.U !UP4, `(.L_x_81) ;  /* 0x000000010c347547 */ /* 0x000ff6000b800000 */
[----:B------:R-:W-:Y:S01]  /*4da0*/  UPLOP3.LUT UP0, UPT, UPT, UPT, UP1, 0x80, 0x8 ;  /* 0x000000000008789c */ /* 0x000fe20003f0f010 */
[----:B------:R-:W-:Y:S02]  /*4db0*/  HFMA2 R0, -RZ, RZ, 0, 5.9604644775390625e-08 ;  /* 0x00000001ff007431 */ /* 0x000fe400000001ff */
[----:B------:R-:W-:Y:S03]  /*4dc0*/  IMAD.MOV.U32 R59, RZ, RZ, 0x1 ;  /* 0x00000001ff3b7424 */ /* 0x000fe600078e00ff */
[----:B------:R-:W-:Y:S05]  /*4dd0*/  PLOP3.LUT P0, PT, PT, PT, UP0, 0x80, 0x8 ;  /* 0x000000000008781c */ /* 0x000fea0003f0f008 */
[----:B------:R-:W2:Y:S01]  /*4de0*/  @UP0 LDCU.64 UR18, c[0x0][0x888] ;  /* 0x00011100ff1207ac */ /* 0x000ea20008000a00 */
[----:B------:R-:W-:Y:S07]  /*4df0*/  @UP0 UIMAD UR8, UR48, UR4, URZ ;  /* 0x00000004300802a4 */ /* 0x000fee000f8e02ff */
[----:B------:R-:W-:Y:S01]  /*4e00*/  @!P0 PRMT R59, R0, 0x7610, R59 ;  /* 0x00007610003b8816 */ /* 0x000fe2000000003b */
[----:B--2---:R-:W-:Y:S03]  /*4e10*/  @UP0 UIMAD.WIDE UR18, UR8, 0x4, UR18 ;  /* 0x00000004081208a5 */ /* 0x004fe6000f8e0212 */
[----:B------:R-:W2:Y:S03]  /*4e20*/  @!UP0 LDCU UR8, c[0x0][0x880] ;  /* 0x00011000ff0887ac */ /* 0x000ea60008000800 */
[----:B------:R-:W-:Y:S01]  /*4e30*/  IMAD.U32 R10, RZ, RZ, UR18 ;  /* 0x00000012ff0a7e24 */ /* 0x000fe2000f8e00ff */
[----:B------:R-:W-:Y:S05]  /*4e40*/  MOV R11, UR19 ;  /* 0x00000013000b7c02 */ /* 0x000fea0008000f00 */
[----:B------:R3:W5:Y:S02]  /*4e50*/  @P0 LDG.E R35, desc[UR46][R10.64] ;  /* 0x0000002e0a230981 */ /* 0x000764000c1e1900 */
[----:B--23--:R-:W-:Y:S07]  /*4e60*/  @!P0 IMAD.U32 R35, RZ, RZ, UR8 ;  /* 0x00000008ff238e24 */ /* 0x00cfee000f8e00ff */
.L_x_81:
[----:B-----5:R-:W-:Y:S01]  /*4e70*/  @!P2 FSETP.EQ.AND P0, PT, R35, RZ, PT ;  /* 0x000000ff2300a20b */ /* 0x020fe20003f02000 */
[----:B------:R-:W-:Y:S01]  /*4e80*/  @!UPT UIADD3 URZ, UPT, UPT, URZ, URZ, URZ ;  /* 0x000000fffffff290 */ /* 0x000fe2000fffe0ff */
[----:B------:R-:W-:Y:S11]  /*4e90*/  @!P2 BRA `(.L_x_82) ;  /* 0x000000000014a947 */ /* 0x000ff60003800000 */
[----:B------:R-:W-:Y:S02]  /*4ea0*/  LOP3.LUT P2, RZ, R59, 0xff, RZ, 0xc0, !PT ;  /* 0x000000ff3bff7812 */ /* 0x000fe4000784c0ff */
[----:B------:R-:W-:Y:S04]  /*4eb0*/  PLOP3.LUT P0, PT, PT, PT, UP0, 0x80, 0x8 ;  /* 0x000000000008781c */ /* 0x000fe80003f0f008 */
[----:B------:R-:W-:Y:S07]  /*4ec0*/  PLOP3.LUT P0, PT, P0, PT, PT, 0x8, 0x80 ;  /* 0x000000000080781c */ /* 0x000fee000070e170 */
[----:B------:R-:W-:Y:S11]  /*4ed0*/  @P2 FSETP.EQ.AND P0, PT, R35, RZ, PT ;  /* 0x000000ff2300220b */ /* 0x000ff60003f02000 */
[----:B------:R-:W-:Y:S02]  /*4ee0*/  @!UPT UIADD3 URZ, UPT, UPT, URZ, URZ, URZ ;  /* 0x000000fffffff290 */ /* 0x000fe4000fffe0ff */
.L_x_82:
[----:B------:R-:W-:Y:S01]  /*4ef0*/  ULEA UR19, UR17, UR15, 0x3 ;  /* 0x0000000f11137291 */ /* 0x000fe2000f8e18ff */
[----:B------:R-:W-:Y:S02]  /*4f00*/  SHF.L.U32 R3, R38, 0x1f, RZ ;  /* 0x0000001f26037819 */ /* 0x000fe400000006ff */
[----:B------:R-:W-:Y:S04]  /*4f10*/  ELECT P4, URZ, PT ;  /* 0x0000000000ff782f */ /* 0x000fe80003880000 */
[----:B------:R-:W-:Y:S02]  /*4f20*/  PLOP3.LUT P4, PT, P0, P4, PT, 0xf2, 0x2f ;  /* 0x00000000002f781c */ /* 0x000fe40000789e72 */
[----:B------:R-:W2:Y:S11]  /*4f30*/  SYNCS.PHASECHK.TRANS64.TRYWAIT P2, [UR19+0xe8], R3 ;  /* 0x0000e803ff0075a7 */ /* 0x000eb60008041113 */
[----:B-1----:R-:W-:Y:S05]  /*4f40*/  @!P4 IADD3 R19, P0, PT, R32, 0x580, RZ ;  /* 0x000005802013c810 */ /* 0x002fea0007f1e0ff */
[----:B------:R-:W-:Y:S01]  /*4f50*/  @!P4 IMAD.X R12, RZ, RZ, R33, P0 ;  /* 0x000000ffff0cc224 */ /* 0x000fe200000e0621 */
[----:B--2---:R-:W-:Y:S07]  /*4f60*/  @!P2 BRA `(.L_x_83) ;  /* 0x0000003400f4a947 */ /* 0x004fee0003800000 */
.L_x_169:
[----:B------:R-:W2:Y:S01]  /*4f70*/  LDC.64 R14, c[0x0][0xb10] ;  /* 0x0002c400ff0e7b82 */ /* 0x000ea20000000a00 */
[----:B------:R-:W-:Y:S01]  /*4f80*/  @!P4 R2UR UR8, R12 ;  /* 0x000000000c08c2ca */ /* 0x000fe200000e0000 */
[----:B------:R-:W-:Y:S01]  /*4f90*/  VOTEU.ALL UP3, P4 ;  /* 0x0000000000ff7886 */ /* 0x000fe20002060000 */
[----:B------:R-:W-:Y:S01]  /*4fa0*/  @!P4 R2UR UR9, R19 ;  /* 0x000000001309c2ca */ /* 0x000fe200000e0000 */
[----:B------:R-:W-:Y:S01]  /*4fb0*/  VOTEU.ALL UP2, P4 ;  /* 0x0000000000ff7886 */ /* 0x000fe20002040000 */
[----:B------:R-:W-:Y:S03]  /*4fc0*/  @!P4 IMAD.MOV.U32 R19, RZ, RZ, 0x1000 ;  /* 0x00001000ff13c424 */ /* 0x000fe600078e00ff */
[----:B------:R-:W3:Y:S01]  /*4fd0*/  LDC.64 R10, c[0x0][0xb18] ;  /* 0x0002c600ff0a7b82 */ /* 0x000ee20000000a00 */
[----:B------:R-:W-:Y:S01]  /*4fe0*/  UMOV UR24, 0x0 ;  /* 0x0000000000187882 */ /* 0x000fe20000000000 */
[----:B------:R-:W-:Y:S01]  /*4ff0*/  UMOV UR25, 0x10000000 ;  /* 0x1000000000197882 */ /* 0x000fe20000000000 */
[----:B------:R-:W-:Y:S05]  /*5000*/  UIADD3 UR18, UPT, UPT, UR17, 0x1, URZ ;  /* 0x0000000111127890 */ /* 0x000fea000fffe0ff */
[----:B-1----:R-:W1:Y:S01]  /*5010*/  @!P1 LDC R0, c[0x0][0xb20] ;  /* 0x0002c800ff009b82 */ /* 0x002e620000000800 */
[----:B------:R-:W-:Y:S01]  /*5020*/  UISETP.NE.AND UP5, UPT, UR18, 0x3, UPT ;  /* 0x000000031200788c */ /* 0x000fe2000bfa5270 */
[----:B------:R-:W-:Y:S01]  /*5030*/  IMAD.U32 R37, RZ, RZ, UR8 ;  /* 0x00000008ff257e24 */ /* 0x000fe2000f8e00ff */
[----:B------:R-:W-:Y:S05]  /*5040*/  @!UP3 ULEA UR8, UR17, UR15, 0xc ;  /* 0x0000000f1108b291 */ /* 0x000fea000f8e60ff */
[----:B------:R-:W5:Y:S01]  /*5050*/  @!P1 LDC R3, c[0x0][0xb0c] ;  /* 0x0002c300ff039b82 */ /* 0x000f620000000800 */
[----:B------:R-:W-:Y:S01]  /*5060*/  IMAD.U32 R36, RZ, RZ, UR9 ;  /* 0x00000009ff247e24 */ /* 0x000fe2000f8e00ff */
[----:B------:R-:W-:Y:S01]  /*5070*/  UIADD3 UR9, UPT, UPT, UR19, 0xd0, URZ ;  /* 0x000000d013097890 */ /* 0x000fe2000fffe0ff */
[----:B------:R-:W-:Y:S01]  /*5080*/  @!P4 R2UR UR23, R37 ;  /* 0x000000002517c2ca */ /* 0x000fe200000e0000 */
[----:B------:R-:W-:Y:S02]  /*5090*/  @!UP3 UIADD3 UR8, UPT, UPT, UR8, 0x200, URZ ;  /* 0x000002000808b890 */ /* 0x000fe4000fffe0ff */
[----:B------:R-:W-:Y:S01]  /*50a0*/  @!P4 R2UR UR22, R36 ;  /* 0x000000002416c2ca */ /* 0x000fe200000e0000 */
[----:B------:R-:W-:Y:S02]  /*50b0*/  UPRMT UR21, UR45, 0x654, UR9 ;  /* 0x000006542d157896 */ /* 0x000fe40008000009 */
[----:B------:R-:W-:Y:S02]  /*50c0*/  USEL UR20, URZ, 0x1, UP5 ;  /* 0x00000001ff147887 */ /* 0x000fe4000a800000 */
[----:B------:R-:W-:Y:S04]  /*50d0*/  USEL UR18, UR18, URZ, UP5 ;  /* 0x000000ff12127287 */ /* 0x000fe8000a800000 */
[----:B------:R-:W-:Y:S01]  /*50e0*/  ULEA UR17, UR18, UR15, 0x3 ;  /* 0x0000000f12117291 */ /* 0x000fe2000f8e18ff */
[----:B------:R-:W-:Y:S03]  /*50f0*/  LOP3.LUT R38, R38, UR20, RZ, 0x3c, !PT ;  /* 0x0000001426267c12 */ /* 0x000fe6000f8e3cff */
[----:B------:R1:W-:Y:S01]  /*5100*/  @!UP2 UTMALDG.4D [UR8], [UR22], desc[UR24] ;  /* 0x000018081600a5b4 */ /* 0x0003e20008019000 */
[----:B------:R4:W-:Y:S01]  /*5110*/  @!P4 SYNCS.ARRIVE.TRANS64.RED.A0TR RZ, [UR19+0xd0], R19 ;  /* 0x0000d013ffffc9a7 */ /* 0x0009e20008300413 */
[----:B------:R-:W-:Y:S02]  /*5120*/  SHF.L.U32 R12, R38, 0x1f, RZ ;  /* 0x0000001f260c7819 */ /* 0x000fe400000006ff */
[----:B-----5:R-:W-:Y:S01]  /*5130*/  @!P1 ISETP.NE.AND P2, PT, R3, 0x1, PT ;  /* 0x000000010300980c */ /* 0x020fe20003f45270 */
[C---:B--2---:R-:W-:Y:S01]  /*5140*/  @!P1 IMAD.HI.U32 R14, R13.reuse, R14, RZ ;  /* 0x0000000e0d0e9227 */ /* 0x044fe200078e00ff */
[----:B---3--:R-:W-:Y:S03]  /*5150*/  @!P1 ISETP.NE.AND P0, PT, R10, 0x1, PT ;  /* 0x000000010a00980c */ /* 0x008fe60003f05270 */
[C---:B------:R-:W-:Y:S01]  /*5160*/  @!P1 IMAD.HI.U32 R11, R8.reuse, R11, RZ ;  /* 0x0000000b080b9227 */ /* 0x040fe200078e00ff */
[----:B------:R-:W-:Y:S04]  /*5170*/  @!P1 SHF.R.U32.HI R14, RZ, R15, R14 ;  /* 0x0000000fff0e9219 */ /* 0x000fe8000001160e */
[----:B-1----:R-:W-:Y:S01]  /*5180*/  @!P1 SHF.R.U32.HI R9, RZ, R0, R11 ;  /* 0x00000000ff099219 */ /* 0x002fe2000001160b */
[----:B------:R-:W-:Y:S01]  /*5190*/  SYNCS.ARRIVE.TRANS64.RED.A1T0 RZ, [UR21], RZ ;  /* 0x000000ffffff79a7 */ /* 0x000fe20008100415 */
[----:B------:R-:W-:Y:S02]  /*51a0*/  @!P1 SEL R14, R13, R14, !P2 ;  /* 0x0000000e0d0e9207 */ /* 0x000fe40005000000 */
[----:B------:R-:W-:Y:S02]  /*51b0*/  @!P1 SEL R9, R8, R9, !P0 ;  /* 0x0000000908099207 */ /* 0x000fe40004000000 */
[----:B----4-:R-:W-:Y:S01]  /*51c0*/  @P3 SHF.R.U32.HI R19, RZ, 0x10, R21 ;  /* 0x00000010ff133819 */ /* 0x010fe20000011615 */
[----:B------:R-:W1:Y:S02]  /*51d0*/  SYNCS.PHASECHK.TRANS64.TRYWAIT P5, [UR17+0xe8], R12 ;  /* 0x0000e80cff0075a7 */ /* 0x000e6400080a1111 */
[----:B------:R-:W-:Y:S02]  /*51e0*/  @!P1 IMAD.IADD R0, R9, 0x1, -R14 ;  /* 0x0000000109009824 */ /* 0x000fe400078e0a0e */
[----:B------:R-:W-:Y:S01]  /*51f0*/  @!P1 IMAD.IADD R9, R14, 0x1, -R9 ;  /* 0x000000010e099824 */ /* 0x000fe200078e0a09 */
[----:B------:R-:W-:Y:S01]  /*5200*/  @P3 R2UR UR48, R19 ;  /* 0x00000000133032ca */ /* 0x000fe200000e0000 */
[----:B------:R-:W-:Y:S02]  /*5210*/  @!P1 IMAD R13, R0, R3, R13 ;  /* 0x00000003000d9224 */ /* 0x000fe400078e020d */
[----:B------:R-:W-:Y:S01]  /*5220*/  @!P1 IMAD R8, R9, R10, R8 ;  /* 0x0000000a09089224 */ /* 0x000fe200078e0208 */
[----:B-1----:R-:W-:Y:S11]  /*5230*/  @!P5 BRA `(.L_x_84) ;  /* 0x000000340058d947 */ /* 0x002ff60003800000 */
.L_x_171:
[----:B-1----:R-:W-:Y:S01]  /*5240*/  @!P4 IADD3 R3, P0, PT, R32, 0x580, RZ ;  /* 0x000005802003c810 */ /* 0x002fe20007f1e0ff */
[----:B------:R-:W-:Y:S01]  /*5250*/  VOTEU.ALL UP2, P4 ;  /* 0x0000000000ff7886 */ /* 0x000fe20002040000 */
[----:B------:R-:W-:Y:S01]  /*5260*/  UMOV UR22, 0x0 ;  /* 0x0000000000167882 */ /* 0x000fe20000000000 */
[----:B------:R-:W-:Y:S01]  /*5270*/  UMOV UR23, 0x10000000 ;  /* 0x1000000000177882 */ /* 0x000fe20000000000 */
[----:B------:R-:W-:Y:S01]  /*5280*/  @!P4 R2UR UR9, R3 ;  /* 0x000000000309c2ca */ /* 0x000fe200000e0000 */
[----:B------:R-:W-:Y:S01]  /*5290*/  @!P4 IMAD.X R0, RZ, RZ, R33, P0 ;  /* 0x000000ffff00c224 */ /* 0x000fe200000e0621 */
[----:B------:R-:W-:Y:S01]  /*52a0*/  @!UP2 UIADD3 UR10, UPT, UPT, UR10, 0x20, URZ ;  /* 0x000000200a0aa890 */ /* 0x000fe2000fffe0ff */
[----:B------:R-:W-:Y:S01]  /*52b0*/  LOP3.LUT P0, RZ, R22, 0x1, RZ, 0xc0, !PT ;  /* 0x0000000116ff7812 */ /* 0x000fe2000780c0ff */
[----:B------:R-:W-:Y:S01]  /*52c0*/  IMAD.IADD R19, R8, 0x1, R58 ;  /* 0x0000000108137824 */ /* 0x000fe200078e023a */
[----:B------:R-:W-:Y:S01]  /*52d0*/  LOP3.LUT R29, R29, 0x1, RZ, 0x3c, !PT ;  /* 0x000000011d1d7812 */ /* 0x000fe200078e3cff */
[----:B------:R-:W-:Y:S01]  /*52e0*/  IMAD.IADD R37, R13, 0x1, R64 ;  /* 0x000000010d257824 */ /* 0x000fe200078e0240 */
[----:B------:R-:W-:Y:S06]  /*52f0*/  @!P4 R2UR UR8, R0 ;  /* 0x000000000008c2ca */ /* 0x000fec00000e0000 */
[----:B------:R-:W-:Y:S01]  /*5300*/  IMAD.U32 R10, RZ, RZ, UR9 ;  /* 0x00000009ff0a7e24 */ /* 0x000fe2000f8e00ff */
[----:B------:R-:W-:Y:S04]  /*5310*/  UIADD3 UR9, UPT, UPT, UR17, 0xd0, URZ ;  /* 0x000000d011097890 */ /* 0x000fe8000fffe0ff */
[----:B------:R-:W-:Y:S01]  /*5320*/  @!P4 R2UR UR20, R10 ;  /* 0x000000000a14c2ca */ /* 0x000fe200000e0000 */
[----:B------:R-:W-:Y:S01]  /*5330*/  UPRMT UR19, UR45, 0x654, UR9 ;  /* 0x000006542d137896 */ /* 0x000fe20008000009 */
[----:B------:R-:W-:Y:S01]  /*5340*/  IMAD.U32 R11, RZ, RZ, UR8 ;  /* 0x00000008ff0b7e24 */ /* 0x000fe2000f8e00ff */
[----:B------:R-:W-:Y:S04]  /*5350*/  @!UP2 ULEA UR8, UR18, UR15, 0xc ;  /* 0x0000000f1208a291 */ /* 0x000fe8000f8e60ff */
[----:B------:R-:W-:Y:S01]  /*5360*/  @!P4 R2UR UR21, R11 ;  /* 0x000000000b15c2ca */ /* 0x000fe200000e0000 */
[----:B------:R-:W-:Y:S01]  /*5370*/  @!UP2 UIADD3 UR8, UPT, UPT, UR8, 0x200, URZ ;  /* 0x000002000808a890 */ /* 0x000fe2000fffe0ff */
[----:B------:R-:W-:Y:S11]  /*5380*/  VOTEU.ALL UP2, P4 ;  /* 0x0000000000ff7886 */ /* 0x000ff60002040000 */
[----:B------:R3:W-:Y:S01]  /*5390*/  @!UP2 UTMALDG.4D [UR8], [UR20], desc[UR22] ;  /* 0x000016081400a5b4 */ /* 0x0007e20008019000 */
[----:B------:R3:W-:Y:S01]  /*53a0*/  @!P4 SYNCS.ARRIVE.TRANS64.RED.A0TR RZ, [UR17+0xd0], R27 ;  /* 0x0000d01bffffc9a7 */ /* 0x0007e20008300411 */
[----:B------:R-:W-:Y:S04]  /*53b0*/  UIADD3 UR17, UPT, UPT, UR18, 0x1, URZ ;  /* 0x0000000112117890 */ /* 0x000fe8000fffe0ff */
[----:B------:R-:W-:Y:S04]  /*53c0*/  UISETP.NE.AND UP2, UPT, UR17, 0x3, UPT ;  /* 0x000000031100788c */ /* 0x000fe8000bf45270 */
[----:B------:R-:W-:Y:S02]  /*53d0*/  USEL UR18, URZ, 0x1, UP2 ;  /* 0x00000001ff127887 */ /* 0x000fe40009000000 */
[----:B------:R-:W-:Y:S02]  /*53e0*/  USEL UR17, UR17, URZ, UP2 ;  /* 0x000000ff11117287 */ /* 0x000fe40009000000 */
[----:B------:R-:W-:Y:S02]  /*53f0*/  UPLOP3.LUT UP2, UPT, UPT, UPT, UPT, 0x80, 0x8 ;  /* 0x000000000008789c */ /* 0x000fe40003f4f070 */
[----:B------:R-:W-:Y:S01]  /*5400*/  LOP3.LUT R38, R38, UR18, RZ, 0x3c, !PT ;  /* 0x0000001226267c12 */ /* 0x000fe2000f8e3cff */
[----:B------:R-:W-:Y:S01]  /*5410*/  SYNCS.ARRIVE.TRANS64.RED.A1T0 RZ, [UR19], RZ ;  /* 0x000000ffffff79a7 */ /* 0x000fe20008100413 */
[----:B------:R-:W-:Y:S07]  /*5420*/  @P0 BRA `(.L_x_85) ;  /* 0xfffffff0005c0947 */ /* 0x000fee000383ffff */
[----:B------:R-:W-:Y:S01]  /*5430*/  UIADD3 UR15, UPT, UPT, UR15, 0xe8, URZ ;  /* 0x000000e80f0f7890 */ /* 0x000fe2000fffe0ff */
[----:B------:R-:W-:-:S03]  /*5440*/  SHF.L.U32 R3, R38, 0x1f, RZ ;  /* 0x0000001f26037819 */ /* 0x000fc600000006ff */
[----:B------:R-:W-:-:S09]  /*5450*/  ULEA UR4, UR17, UR15, 0x3 ;  /* 0x0000000f11047291 */ /* 0x000fd2000f8e18ff */
[----:B------:R-:W1:Y:S02]  /*5460*/  SYNCS.PHASECHK.TRANS64.TRYWAIT P0, [UR4], R3 ;  /* 0x00000003ff0075a7 */ /* 0x000e640008001104 */
[----:B-1----:R-:W-:Y:S05]  /*5470*/  @!P0 BRA `(.L_x_86) ;  /* 0x0000003000e08947 */ /* 0x002fea0003800000 */
.L_x_173:
        /* <DEDUP_REMOVED lines=9> */
.L_x_175:
        /* <DEDUP_REMOVED lines=8> */
.L_x_88:
[----:B-1----:R1:W2:Y:S02]  /*5590*/  SYNCS.PHASECHK.TRANS64.TRYWAIT P0, [R0+URZ], R3 ;  /* 0x00000003000075a7 */ /* 0x0022a400080011ff */
[----:B--2---:R-:W-:Y:S05]  /*55a0*/  @!P0 NANOSLEEP.SYNCS 0x989680 ;  /* 0x009896800000895d */ /* 0x004fea0003900000 */
[----:B------:R-:W2:Y:S02]  /*55b0*/  @!P0 SYNCS.PHASECHK.TRANS64 P0, [R0+URZ], R3 ;  /* 0x00000003000085a7 */ /* 0x000ea400080010ff */
[----:B--23--:R-:W-:Y:S05]  /*55c0*/  @P0 EXIT ;  /* 0x000000000000094d */ /* 0x00cfea0003800000 */
[----:B------:R-:W-:Y:S05]  /*55d0*/  BRA `(.L_x_88) ;  /* 0xfffffffc00ec7947 */ /* 0x000fea000383ffff */
.L_x_76:
[----:B------:R-:W-:-:S06]  /*55e0*/  UISETP.GE.AND UP1, UPT, UR4, 0x4, UPT ;  /* 0x000000040400788c */ /* 0x000fcc000bf26270 */
[----:B------:R-:W-:-:S13]  /*55f0*/  PLOP3.LUT P0, PT, PT, PT, UP1, 0x80, 0x8 ;  /* 0x000000000008781c */ /* 0x000fda0003f0f018 */
[----:B-1----:R-:W-:Y:S05]  /*5600*/  @!P0 EXIT ;  /* 0x000000000000894d */ /* 0x002fea0003800000 */
[----:B------:R-:W-:Y:S01]  /*5610*/  BAR.SYNC.DEFER_BLOCKING 0x6, 0xa0 ;  /* 0x0182800000007b1d */ /* 0x000fe20000010000 */
[C---:B------:R-:W-:Y:S01]  /*5620*/  IMAD.SHL.U32 R2, R76.reuse, 0x20, RZ ;  /* 0x000000204c027824 */ /* 0x040fe200078e00ff */
[----:B------:R-:W-:Y:S01]  /*5630*/  SHF.R.U32.HI R7, RZ, 0x1, R76 ;  /* 0x00000001ff077819 */ /* 0x000fe2000001164c */
[C---:B------:R-:W-:Y:S01]  /*5640*/  IMAD.SHL.U32 R0, R76.reuse, 0x4, RZ ;  /* 0x000000044c007824 */ /* 0x040fe200078e00ff */
[----:B------:R-:W-:Y:S01]  /*5650*/  SHF.R.S32.HI R78, RZ, 0x1f, R3 ;  /* 0x0000001fff4e7819 */ /* 0x000fe20000011403 */
[----:B------:R-:W-:Y:S01]  /*5660*/  IMAD.SHL.U32 R75, R76, 0x10, RZ ;  /* 0x000000104c4b7824 */ /* 0x000fe200078e00ff */
[----:B------:R-:W-:Y:S01]  /*5670*/  UMOV UR50, 0x400 ;  /* 0x0000040000327882 */ /* 0x000fe20000000000 */
[----:B------:R-:W-:Y:S01]  /*5680*/  LOP3.LUT R5, R2, 0xc0, RZ, 0xc0, !PT ;  /* 0x000000c002057812 */ /* 0x000fe200078ec0ff */
[----:B------:R-:W-:Y:S01]  /*5690*/  ULEA UR50, UR45, UR50, 0x18 ;  /* 0x000000322d327291 */ /* 0x000fe2000f8ec0ff */
[----:B------:R-:W1:Y:S01]  /*56a0*/  LDC R67, c[0x0][0x370] ;  /* 0x0000dc00ff437b82 */ /* 0x000e620000000800 */
[----:B------:R-:W-:Y:S01]  /*56b0*/  LOP3.LUT R75, R75, 0x600, RZ, 0xc0, !PT ;  /* 0x000006004b4b7812 */ /* 0x000fe200078ec0ff */
[----:B------:R-:W-:Y:S01]  /*56c0*/  IMAD.U32 R32, R76, 0x10000, RZ ;  /* 0x000100004c207824 */ /* 0x000fe200078e00ff */
[----:B------:R-:W-:Y:S01]  /*56d0*/  LOP3.LUT R0, R5, 0x18, R0, 0xf8, !PT ;  /* 0x0000001805007812 */ /* 0x000fe200078ef800 */
[----:B------:R-:W-:Y:S01]  /*56e0*/  IMAD.MOV.U32 R79, RZ, RZ, 0x10 ;  /* 0x00000010ff4f7424 */ /* 0x000fe200078e00ff */
[--C-:B------:R-:W-:Y:S01]  /*56f0*/  LOP3.LUT R75, R75, 0x20, R2.reuse, 0xf8, !PT ;  /* 0x000000204b4b7812 */ /* 0x100fe200078ef802 */
[----:B------:R-:W-:Y:S01]  /*5700*/  IMAD.MOV.U32 R30, RZ, RZ, RZ ;  /* 0x000000ffff1e7224 */ /* 0x000fe200078e00ff */
[----:B------:R-:W-:Y:S01]  /*5710*/  LOP3.LUT R0, R0, 0x8, R7, 0x78, !PT ;  /* 0x0000000800007812 */ /* 0x000fe200078e7807 */
[----:B------:R-:W2:Y:S01]  /*5720*/  LDC R28, c[0x0][0xb0c] ;  /* 0x0002c300ff1c7b82 */ /* 0x000ea20000000800 */
[----:B------:R-:W-:Y:S01]  /*5730*/  LOP3.LUT R75, R75, 0x100, R2, 0xf8, !PT ;  /* 0x000001004b4b7812 */ /* 0x000fe200078ef802 */
[----:B------:R-:W-:Y:S01]  /*5740*/  IMAD.MOV.U32 R74, RZ, RZ, RZ ;  /* 0x000000ffff4a7224 */ /* 0x000fe200078e00ff */
[----:B------:R-:W-:Y:S01]  /*5750*/  LEA.HI R78, R78, R3, RZ, 0x6 ;  /* 0x000000034e4e7211 */ /* 0x000fe200078f30ff */
[----:B------:R-:W-:Y:S01]  /*5760*/  IMAD.MOV.U32 R73, RZ, RZ, RZ ;  /* 0x000000ffff497224 */ /* 0x000fe200078e00ff */
[C---:B------:R-:W-:Y:S01]  /*5770*/  LOP3.LUT P0, RZ, R76.reuse, 0x4, RZ, 0xc0, !PT ;  /* 0x000000044cff7812 */ /* 0x040fe2000780c0ff */
[----:B------:R-:W3:Y:S01]  /*5780*/  LDCU.64 UR58, c[0x0][0x348] ;  /* 0x00006900ff3a77ac */ /* 0x000ee20008000a00 */
[----:B------:R-:W4:Y:S01]  /*5790*/  LDS R4, [UR50+0x160] ;  /* 0x00016032ff047984 */ /* 0x000f220008000800 */
[----:B------:R-:W1:Y:S01]  /*57a0*/  LDC R66, c[0x0][0xb20] ;  /* 0x0002c800ff427b82 */ /* 0x000e620000000800 */
[----:B------:R-:W-:Y:S01]  /*57b0*/  LOP3.LUT R75, R75, R0, RZ, 0xfc, !PT ;  /* 0x000000004b4b7212 */ /* 0x000fe200078efcff */
[----:B------:R-:W-:Y:S01]  /*57c0*/  UMOV UR55, 0x1 ;  /* 0x0000000100377882 */ /* 0x000fe20000000000 */
[----:B------:R-:W-:Y:S01]  /*57d0*/  LOP3.LUT R76, R76, 0x60, RZ, 0xc0, !PT ;  /* 0x000000604c4c7812 */ /* 0x000fe200078ec0ff */
[----:B------:R-:W1:Y:S01]  /*57e0*/  LDCU.64 UR36, c[0x0][0x888] ;  /* 0x00011100ff2477ac */ /* 0x000e620008000a00 */
[----:B------:R-:W-:-:S02]  /*57f0*/  LOP3.LUT R32, R32, 0x600000, RZ, 0xc0, !PT ;  /* 0x0060000020207812 */ /* 0x000fc400078ec0ff */
[----:B------:R-:W-:Y:S01]  /*5800*/  SEL R79, R79, 0xfffffff0, !P0 ;  /* 0xfffffff04f4f7807 */ /* 0x000fe20004000000 */
[----:B------:R-:W1:Y:S01]  /*5810*/  LDC R27, c[0x0][0xb30] ;  /* 0x0002cc00ff1b7b82 */ /* 0x000e620000000800 */
[----:B------:R-:W-:Y:S01]  /*5820*/  SHF.R.S32.HI R78, RZ, 0x6, R78 ;  /* 0x00000006ff4e7819 */ /* 0x000fe2000001144e */
[----:B------:R-:W1:Y:S01]  /*5830*/  LDCU.64 UR38, c[0x0][0x890] ;  /* 0x00011200ff2677ac */ /* 0x000e620008000a00 */
[----:B------:R-:W-:Y:S01]  /*5840*/  UMOV UR57, URZ ;  /* 0x000000ff00397c82 */ /* 0x000fe20008000000 */
[----:B------:R-:W-:-:S04]  /*5850*/  UIADD3 UR56, UPT, UPT, UR50, 0x200, URZ ;  /* 0x0000020032387890 */ /* 0x000fc8000fffe0ff */
[----:B------:R-:W1:Y:S01]  /*5860*/  LDC R65, c[0x0][0x388] ;  /* 0x0000e200ff417b82 */ /* 0x000e620000000800 */
[----:B------:R-:W-:Y:S01]  /*5870*/  UMOV UR54, URZ ;  /* 0x000000ff00367c82 */ /* 0x000fe20008000000 */
[----:B------:R-:W-:-:S06]  /*5880*/  UMOV UR53, URZ ;  /* 0x000000ff00357c82 */ /* 0x000fcc0008000000 */
[----:B------:R-:W1:Y:S08]  /*5890*/  LDC.64 R56, c[0x0][0xb10] ;  /* 0x0002c400ff387b82 */ /* 0x000e700000000a00 */
[----:B------:R-:W1:Y:S01]  /*58a0*/  LDC.64 R24, c[0x0][0xb18] ;  /* 0x0002c600ff187b82 */ /* 0x000e620000000a00 */
[C---:B----4-:R-:W-:Y:S01]  /*58b0*/  VIADD R5, R4.reuse, 0x40 ;  /* 0x0000004004057836 */ /* 0x050fe20000000000 */
[----:B------:R-:W-:-:S06]  /*58c0*/  LOP3.LUT R4, R4, 0xffff, RZ, 0xc0, !PT ;  /* 0x0000ffff04047812 */ /* 0x000fcc00078ec0ff */
[----:B------:R-:W4:Y:S01]  /*58d0*/  LDC.64 R22, c[0x0][0xb28] ;  /* 0x0002ca00ff167b82 */ /* 0x000f220000000a00 */
[----:B------:R-:W-:-:S05]  /*58e0*/  LOP3.LUT R5, R5, 0xffff, RZ, 0xc0, !PT ;  /* 0x0000ffff05057812 */ /* 0x000fca00078ec0ff */
[----:B------:R1:W-:Y:S02]  /*58f0*/  STL.64 [R1], R4 ;  /* 0x0000000401007387 */ /* 0x0003e40000100a00 */
[----:B------:R-:W1:Y:S08]  /*5900*/  LDC.64 R54, c[0x0][0x8b0] ;  /* 0x00022c00ff367b82 */ /* 0x000e700000000a00 */
[----:B------:R-:W1:Y:S08]  /*5910*/  LDC.64 R52, c[0x0][0x8a8] ;  /* 0x00022a00ff347b82 */ /* 0x000e700000000a00 */
[----:B--23--:R-:W1:Y:S02]  /*5920*/  LDC R72, c[0x0][0x374] ;  /* 0x0000dd00ff487b82 */ /* 0x00ce640000000800 */
.L_x_119:
[----:B------:R-:W-:Y:S04]  /*5930*/  SHF.L.U32 R3, R73, 0x1f, RZ ;  /* 0x0000001f49037819 */ /* 0x000fe800000006ff */
[----:B--2---:R-:W2:Y:S02]  /*5940*/  SYNCS.PHASECHK.TRANS64.TRYWAIT P0, [UR50+0x110], R3 ;  /* 0x00011003ff0075a7 */ /* 0x004ea40008001132 */
[----:B-12---:R-:W-:Y:S05]  /*5950*/  @!P0 BRA `(.L_x_89) ;  /* 0x0000002c00d88947 */ /* 0x006fea0003800000 */
.L_x_177:
[----:B------:R-:W3:Y:S01]  /*5960*/  LDS.128 R60, [UR50+0x150] ;  /* 0x00015032ff3c7984 */ /* 0x000ee20008000c00 */
[----:B------:R-:W-:Y:S01]  /*5970*/  UIADD3 UR4, UPT, UPT, UR50, 0x118, URZ ;  /* 0x0000011832047890 */ /* 0x000fe2000fffe0ff */
[----:B--2---:R-:W-:Y:S01]  /*5980*/  IMAD R0, R30, 0x4, R1 ;  /* 0x000000041e007824 */ /* 0x004fe200078e0201 */
[-C--:B------:R-:W-:Y:S02]  /*5990*/  IABS R9, R78.reuse ;  /* 0x0000004e00097213 */ /* 0x080fe40000000000 */
[----:B------:R-:W-:Y:S01]  /*59a0*/  UPRMT UR4, URZ, 0x654, UR4 ;  /* 0x00000654ff047896 */ /* 0x000fe20008000004 */
[----:B------:R-:W-:Y:S01]  /*59b0*/  IABS R3, R78 ;  /* 0x0000004e00037213 */ /* 0x000fe20000000000 */
[----:B------:R-:W2:Y:S01]  /*59c0*/  I2F.RP R8, R9 ;  /* 0x0000000900087306 */ /* 0x000ea20000209400 */
[----:B------:R-:W-:Y:S01]  /*59d0*/  @!PT LDS RZ, [RZ] ;  /* 0x00000000fffff984 */ /* 0x000fe20000000800 */
[----:B------:R-:W-:Y:S01]  /*59e0*/  @!PT LDS RZ, [RZ] ;  /* 0x00000000fffff984 */ /* 0x000fe20000000800 */
[----:B------:R-:W-:Y:S01]  /*59f0*/  @!PT LDS RZ, [RZ] ;  /* 0x00000000fffff984 */ /* 0x000fe20000000800 */
[----:B------:R-:W-:Y:S01]  /*5a00*/  @!PT LDS RZ, [RZ] ;  /* 0x00000000fffff984 */ /* 0x000fe20000000800 */
[----:B------:R1:W-:Y:S06]  /*5a10*/  MEMBAR.ALL.CTA ;  /* 0x0000000000007992 */ /* 0x0003ec0000008000 */
[----:B-1----:R-:W1:Y:S01]  /*5a20*/  FENCE.VIEW.ASYNC.S ;  /* 0x00000000000073c6 */ /* 0x002e620000000000 */
[----:B------:R-:W-:Y:S01]  /*5a30*/  IADD3 R3, PT, PT, RZ, -R3, RZ ;  /* 0x80000003ff037210 */ /* 0x000fe20007ffe0ff */
[----:B-1----:R-:W-:Y:S06]  /*5a40*/  SYNCS.ARRIVE.TRANS64.RED.A1T0 RZ, [UR4], RZ ;  /* 0x000000ffffff79a7 */ /* 0x002fec0008100404 */
[----:B------:R1:W5:Y:S01]  /*5a50*/  LDL R17, [R0] ;  /* 0x0000000000117983 */ /* 0x0003620000100800 */
[----:B---3--:R-:W-:Y:S01]  /*5a60*/  LOP3.LUT P3, RZ, R62, 0x1, RZ, 0xc0, !PT ;  /* 0x000000013eff7812 */ /* 0x008fe2000786c0ff */
[----:B--2---:R-:W2:Y:S11]  /*5a70*/  MUFU.RCP R2, R8 ;  /* 0x0000000800027308 */ /* 0x004eb60000001000 */
[----:B------:R-:W-:Y:S01]  /*5a80*/  @!UPT UIADD3 URZ, UPT, UPT, URZ, URZ, URZ ;  /* 0x000000fffffff290 */ /* 0x000fe2000fffe0ff */
[----:B------:R-:W-:Y:S02]  /*5a90*/  @P3 MOV R31, R60 ;  /* 0x0000003c001f3202 */ /* 0x000fe40000000f00 */
[----:B------:R-:W-:Y:S01]  /*5aa0*/  @P3 LOP3.LUT R29, R61, 0xffff, RZ, 0xc0, !PT ;  /* 0x0000ffff3d1d3812 */ /* 0x000fe200078ec0ff */
[----:B--2---:R-:W-:Y:S01]  /*5ab0*/  VIADD R6, R2, 0xffffffe ;  /* 0x0ffffffe02067836 */ /* 0x004fe20000000000 */
[----:B------:R-:W-:Y:S03]  /*5ac0*/  IABS R2, R65 ;  /* 0x0000004100027213 */ /* 0x000fe60000000000 */
[----:B------:R-:W2:Y:S02]  /*5ad0*/  F2I.FTZ.U32.TRUNC.NTZ R7, R6 ;  /* 0x0000000600077305 */ /* 0x000ea4000021f000 */
[--C-:B--2---:R-:W-:Y:S02]  /*5ae0*/  IMAD.MOV R4, RZ, RZ, -R7.reuse ;  /* 0x000000ffff047224 */ /* 0x104fe400078e0a07 */
[----:B------:R-:W-:Y:S02]  /*5af0*/  IMAD.MOV.U32 R6, RZ, RZ, RZ ;  /* 0x000000ffff067224 */ /* 0x000fe400078e00ff */
[----:B------:R-:W-:Y:S01]  /*5b00*/  IMAD R5, R4, R9, RZ ;  /* 0x0000000904057224 */ /* 0x000fe200078e02ff */
[----:B------:R-:W-:Y:S03]  /*5b10*/  IABS R4, R19 ;  /* 0x0000001300047213 */ /* 0x000fe60000000000 */
[----:B------:R-:W-:Y:S02]  /*5b20*/  IMAD.HI.U32 R7, R7, R5, R6 ;  /* 0x0000000507077227 */ /* 0x000fe400078e0006 */
[----:B------:R-:W2:Y:S04]  /*5b30*/  I2F.RP R5, R2 ;  /* 0x0000000200057306 */ /* 0x000ea80000209400 */
[----:B------:R-:W-:Y:S04]  /*5b40*/  IMAD.HI.U32 R10, R7, R4, RZ ;  /* 0x00000004070a7227 */ /* 0x000fe800078e00ff */
[----:B------:R-:W-:Y:S01]  /*5b50*/  IMAD R4, R10, R3, R4 ;  /* 0x000000030a047224 */ /* 0x000fe200078e0204 */
[----:B------:R-:W-:Y:S04]  /*5b60*/  LOP3.LUT R3, R19, R78, RZ, 0x3c, !PT ;  /* 0x0000004e13037212 */ /* 0x000fe800078e3cff */
[----:B------:R-:W-:Y:S01]  /*5b70*/  ISETP.GT.U32.AND P0, PT, R9, R4, PT ;  /* 0x000000040900720c */ /* 0x000fe20003f04070 */
[----:B--2---:R-:W2:Y:S01]  /*5b80*/  MUFU.RCP R5, R5 ;  /* 0x0000000500057308 */ /* 0x004ea20000001000 */
[----:B------:R-:W-:Y:S11]  /*5b90*/  ISETP.GE.AND P1, PT, R3, RZ, PT ;  /* 0x000000ff0300720c */ /* 0x000ff60003f26270 */
[----:B------:R-:W-:Y:S02]  /*5ba0*/  @!P0 IMAD.IADD R4, R4, 0x1, -R9 ;  /* 0x0000000104048824 */ /* 0x000fe400078e0a09 */
[----:B------:R-:W-:Y:S01]  /*5bb0*/  @!P0 VIADD R10, R10, 0x1 ;  /* 0x000000010a0a8836 */ /* 0x000fe20000000000 */
[----:B------:R-:W-:Y:S02]  /*5bc0*/  ISETP.NE.AND P0, PT, R78, RZ, PT ;  /* 0x000000ff4e00720c */ /* 0x000fe40003f05270 */
[----:B------:R-:W-:Y:S01]  /*5bd0*/  ISETP.GE.U32.AND P2, PT, R4, R9, PT ;  /* 0x000000090400720c */ /* 0x000fe20003f46070 */
[----:B--2---:R-:W-:Y:S04]  /*5be0*/  VIADD R6, R5, 0xffffffe ;  /* 0x0ffffffe05067836 */ /* 0x004fe80000000000 */
[----:B------:R-:W2:Y:S08]  /*5bf0*/  F2I.FTZ.U32.TRUNC.NTZ R7, R6 ;  /* 0x0000000600077305 */ /* 0x000eb0000021f000 */
[----:B------:R-:W-:Y:S05]  /*5c00*/  @P2 IADD3 R10, PT, PT, R10, 0x1, RZ ;  /* 0x000000010a0a2810 */ /* 0x000fea0007ffe0ff */
[----:B------:R-:W-:Y:S01]  /*5c10*/  @!P1 IMAD.MOV R10, RZ, RZ, -R10 ;  /* 0x000000ffff0a9224 */ /* 0x000fe200078e0a0a */
[----:B------:R-:W-:Y:S01]  /*5c20*/  @!P0 LOP3.LUT R10, RZ, R78, RZ, 0x33, !PT ;  /* 0x0000004eff0a8212 */ /* 0x000fe200078e33ff */
[--C-:B--2---:R-:W-:Y:S01]  /*5c30*/  IMAD.MOV R3, RZ, RZ, -R7.reuse ;  /* 0x000000ffff037224 */ /* 0x104fe200078e0a07 */
[----:B------:R-:W-:Y:S01]  /*5c40*/  ISETP.GE.AND P0, PT, R26, 0x1, PT ;  /* 0x000000011a00780c */ /* 0x000fe20003f06270 */
[----:B------:R-:W-:Y:S01]  /*5c50*/  IMAD.MOV.U32 R6, RZ, RZ, RZ ;  /* 0x000000ffff067224 */ /* 0x000fe200078e00ff */
[----:B------:R-:W-:Y:S01]  /*5c60*/  LOP3.LUT R11, R10, R65, RZ, 0x3c, !PT ;  /* 0x000000410a0b7212 */ /* 0x000fe200078e3cff */
[----:B------:R-:W-:Y:S01]  /*5c70*/  IMAD R4, R3, R2, RZ ;  /* 0x0000000203047224 */ /* 0x000fe200078e02ff */
[----:B------:R-:W-:Y:S03]  /*5c80*/  IABS R3, R10 ;  /* 0x0000000a00037213 */ /* 0x000fe60000000000 */
[----:B------:R-:W-:Y:S06]  /*5c90*/  IMAD.HI.U32 R7, R7, R4, R6 ;  /* 0x0000000407077227 */ /* 0x000fec00078e0006 */
[----:B------:R-:W-:Y:S05]  /*5ca0*/  IMAD.HI.U32 R12, R7, R3, RZ ;  /* 0x00000003070c7227 */ /* 0x000fea00078e00ff */
[----:B------:R-:W-:Y:S05]  /*5cb0*/  IADD3 R4, PT, PT, -R12, RZ, RZ ;  /* 0x000000ff0c047210 */ /* 0x000fea0007ffe1ff */
[C---:B------:R-:W-:Y:S05]  /*5cc0*/  IMAD R3, R2.reuse, R4, R3 ;  /* 0x0000000402037224 */ /* 0x040fea00078e0203 */
[----:B------:R-:W-:Y:S11]  /*5cd0*/  ISETP.GT.U32.AND P4, PT, R2, R3, PT ;  /* 0x000000030200720c */ /* 0x000ff60003f84070 */
[----:B------:R-:W-:Y:S02]  /*5ce0*/  @!UPT UIADD3 URZ, UPT, UPT, URZ, URZ, URZ ;  /* 0x000000fffffff290 */ /* 0x000fe4000fffe0ff */
[----:B------:R-:W-:Y:S05]  /*5cf0*/  @!P4 IMAD.IADD R3, R3, 0x1, -R2 ;  /* 0x000000010303c824 */ /* 0x000fea00078e0a02 */
[----:B------:R-:W-:Y:S01]  /*5d00*/  ISETP.GE.U32.AND P2, PT, R3, R2, PT ;  /* 0x000000020300720c */ /* 0x000fe20003f46070 */
[----:B------:R-:W-:Y:S01]  /*5d10*/  @!UPT UIADD3 URZ, UPT, UPT, URZ, URZ, URZ ;  /* 0x000000fffffff290 */ /* 0x000fe2000fffe0ff */
[----:B-1----:R-:W-:Y:S11]  /*5d20*/  @!P0 BRA `(.L_x_90) ;  /* 0x0000000000a48947 */ /* 0x002ff60003800000 */
[----:B------:R-:W-:Y:S01]  /*5d30*/  IMAD.HI.U32 R13, R72, R25, RZ ;  /* 0x00000019480d7227 */ /* 0x000fe200078e00ff */
[----:B------:R-:W-:Y:S02]  /*5d40*/  ISETP.NE.AND P0, PT, R24, 0x1, PT ;  /* 0x000000011800780c */ /* 0x000fe40003f05270 */
[----:B------:R-:W-:Y:S01]  /*5d50*/  ISETP.NE.AND P1, PT, R26, 0x1, PT ;  /* 0x000000011a00780c */ /* 0x000fe20003f25270 */
[----:B------:R-:W-:Y:S01]  /*5d60*/  IMAD.HI.U32 R14, R67, R56, RZ ;  /* 0x00000038430e7227 */ /* 0x000fe200078e00ff */
[----:B------:R-:W-:Y:S02]  /*5d70*/  SHF.R.U32.HI R13, RZ, R66, R13 ;  /* 0x00000042ff0d7219 */ /* 0x000fe4000001160d */
[----:B------:R-:W-:Y:S01]  /*5d80*/  ISETP.NE.AND P5, PT, R28, 0x1, PT ;  /* 0x000000011c00780c */ /* 0x000fe20003fa5270 */
[----:B------:R-:W-:Y:S01]  /*5d90*/  IMAD.HI.U32 R18, R31, R56, RZ ;  /* 0x000000381f127227 */ /* 0x000fe200078e00ff */
[----:B------:R-:W-:Y:S02]  /*5da0*/  SHF.R.U32.HI R14, RZ, R57, R14 ;  /* 0x00000039ff0e7219 */ /* 0x000fe4000001160e */
[----:B------:R-:W-:Y:S01]  /*5db0*/  SEL R3, R72, R13, !P0 ;  /* 0x0000000d48037207 */ /* 0x000fe20004000000 */
[----:B------:R-:W-:Y:S01]  /*5dc0*/  IMAD.HI.U32 R13, R29, R25, RZ ;  /* 0x000000191d0d7227 */ /* 0x000fe200078e00ff */
[----:B------:R-:W-:Y:S02]  /*5dd0*/  SEL R7, R67, R14, !P5 ;  /* 0x0000000e43077207 */ /* 0x000fe40006800000 */
[----:B------:R-:W-:Y:S01]  /*5de0*/  SHF.R.U32.HI R18, RZ, R57, R18 ;  /* 0x00000039ff127219 */ /* 0x000fe20000011612 */
[-C--:B----4-:R-:W-:Y:S04]  /*5df0*/  IMAD.HI.U32 R14, R3, R22.reuse, RZ ;  /* 0x00000016030e7227 */ /* 0x090fe800078e00ff */
[----:B------:R-:W-:Y:S01]  /*5e00*/  IMAD.HI.U32 R16, R7, R22, RZ ;  /* 0x0000001607107227 */ /* 0x000fe200078e00ff */
[-C--:B------:R-:W-:Y:S02]  /*5e10*/  @P1 SHF.R.U32.HI R3, RZ, R23.reuse, R14 ;  /* 0x00000017ff031219 */ /* 0x080fe4000001160e */
[----:B------:R-:W-:Y:S02]  /*5e20*/  SHF.R.U32.HI R14, RZ, R66, R13 ;  /* 0x00000042ff0e7219 */ /* 0x000fe4000001160d */
[----:B------:R-:W-:Y:S01]  /*5e30*/  @P1 SHF.R.U32.HI R7, RZ, R23, R16 ;  /* 0x00000017ff071219 */ /* 0x000fe20000011610 */
[C---:B------:R-:W-:Y:S01]  /*5e40*/  IMAD R2, R26.reuse, R3, RZ ;  /* 0x000000031a027224 */ /* 0x040fe200078e02ff */
[----:B------:R-:W-:Y:S02]  /*5e50*/  SEL R5, R29, R14, !P0 ;  /* 0x0000000e1d057207 */ /* 0x000fe40004000000 */
[----:B------:R-:W-:Y:S01]  /*5e60*/  SEL R3, R31, R18, !P5 ;  /* 0x000000121f037207 */ /* 0x000fe20006800000 */
[----:B------:R-:W-:Y:S01]  /*5e70*/  IMAD R4, R26, R7, RZ ;  /* 0x000000071a047224 */ /* 0x000fe200078e02ff */
[C---:B------:R-:W-:Y:S01]  /*5e80*/  ISETP.GE.AND P0, PT, R5.reuse, R2, PT ;  /* 0x000000020500720c */ /* 0x040fe20003f06270 */
[----:B------:R-:W-:Y:S03]  /*5e90*/  IMAD.HI.U32 R6, R5, R22, RZ ;  /* 0x0000001605067227 */ /* 0x000fe600078e00ff */
[----:B------:R-:W-:Y:S01]  /*5ea0*/  ISETP.GE.OR P0, PT, R3, R4, P0 ;  /* 0x000000040300720c */ /* 0x000fe20000706670 */
[----:B------:R-:W-:Y:S01]  /*5eb0*/  IMAD.MOV R4, RZ, RZ, -R3 ;  /* 0x000000ffff047224 */ /* 0x000fe200078e0a03 */
[-C--:B------:R-:W-:Y:S03]  /*5ec0*/  SHF.R.U32.HI R6, RZ, R23.reuse, R6 ;  /* 0x00000017ff067219 */ /* 0x080fe60000011606 */
[----:B------:R-:W-:Y:S01]  /*5ed0*/  IMAD R31, R28, R4, R31 ;  /* 0x000000041c1f7224 */ /* 0x000fe200078e021f */
[----:B------:R-:W-:Y:S05]  /*5ee0*/  SEL R9, R5, R6, !P1 ;  /* 0x0000000605097207 */ /* 0x000fea0004800000 */
[----:B------:R-:W-:Y:S02]  /*5ef0*/  IMAD.MOV R6, RZ, RZ, -R9 ;  /* 0x000000ffff067224 */ /* 0x000fe400078e0a09 */
[C---:B------:R-:W-:Y:S04]  /*5f00*/  @!P0 IMAD.HI.U32 R2, R3.reuse, R22, RZ ;  /* 0x0000001603028227 */ /* 0x040fe800078e00ff */
[----:B------:R-:W-:Y:S01]  /*5f10*/  IMAD R6, R26, R6, R5 ;  /* 0x000000061a067224 */ /* 0x000fe200078e0205 */
[----:B------:R-:W-:Y:S04]  /*5f20*/  @!P0 SHF.R.U32.HI R2, RZ, R23, R2 ;  /* 0x00000017ff028219 */ /* 0x000fe80000011602 */
[----:B------:R-:W-:Y:S02]  /*5f30*/  @!P0 SEL R0, R3, R2, !P1 ;  /* 0x0000000203008207 */ /* 0x000fe40004800000 */
[----:B------:R-:W-:Y:S02]  /*5f40*/  IADD3 R2, PT, PT, -R5, RZ, RZ ;  /* 0x000000ff05027210 */ /* 0x000fe40007ffe1ff */
[----:B------:R-:W-:Y:S01]  /*5f50*/  @!P0 IADD3 R8, PT, PT, R9, -R0, RZ ;  /* 0x8000000009088210 */ /* 0x000fe20007ffe0ff */
[----:B------:R-:W-:Y:S02]  /*5f60*/  @!P0 IMAD R0, R7, R6, R0 ;  /* 0x0000000607008224 */ /* 0x000fe400078e0200 */
[----:B------:R-:W-:Y:S02]  /*5f70*/  IMAD R29, R24, R2, R29 ;  /* 0x00000002181d7224 */ /* 0x000fe400078e021d */
[----:B------:R-:W-:Y:S02]  /*5f80*/  @!P0 IMAD R5, R8, R26, R3 ;  /* 0x0000001a08058224 */ /* 0x000fe400078e0203 */
[----:B------:R-:W-:Y:S04]  /*5f90*/  @!P0 IMAD.MOV.U32 R3, RZ, RZ, R0 ;  /* 0x000000ffff038224 */ /* 0x000fe800078e0000 */
[----:B------:R-:W-:Y:S02]  /*5fa0*/  IMAD R31, R3, R28, R31 ;  /* 0x0000001c031f7224 */ /* 0x000fe400078e021f */
[----:B------:R-:W-:Y:S07]  /*5fb0*/  IMAD R29, R5, R24, R29 ;  /* 0x00000018051d7224 */ /* 0x000fee00078e021d */
.L_x_90:
[----:B------:R-:W-:Y:S01]  /*5fc0*/  ISETP.NE.AND P0, PT, R27, 0x1, PT ;  /* 0x000000011b00780c */ /* 0x000fe20003f05270 */
[----:B------:R-:W1:Y:S01]  /*5fd0*/  LDC.64 R6, c[0x0][0xb10] ;  /* 0x0002c400ff067b82 */ /* 0x000e620000000a00 */
[----:B------:R-:W-:Y:S01]  /*5fe0*/  R2UR UR4, R11 ;  /* 0x000000000b0472ca */ /* 0x000fe200000e0000 */
[----:B------:R-:W-:Y:S01]  /*5ff0*/  @!P4 VIADD R12, R12, 0x1 ;  /* 0x000000010c0cc836 */ /* 0x000fe20000000000 */
[----:B------:R-:W-:Y:S01]  /*6000*/  ISETP.NE.AND P1, PT, R65, RZ, PT ;  /* 0x000000ff4100720c */ /* 0x000fe20003f25270 */
[----:B------:R-:W-:Y:S01]  /*6010*/  IMAD.MOV R8, RZ, RZ, -R10 ;  /* 0x000000ffff087224 */ /* 0x000fe200078e0a0a */
[----:B------:R-:W-:Y:S03]  /*6020*/  R2UR UR42, R37 ;  /* 0x00000000252a72ca */ /* 0x000fe600000e0000 */
[----:B------:R-:W2:Y:S01]  /*6030*/  LDC.64 R4, c[0x0][0xb18] ;  /* 0x0002c600ff047b82 */ /* 0x000ea20000000a00 */
[----:B------:R-:W-:Y:S01]  /*6040*/  R2UR UR43, R10 ;  /* 0x000000000a2b72ca */ /* 0x000fe200000e0000 */
[----:B------:R-:W-:Y:S01]  /*6050*/  @P2 VIADD R12, R12, 0x1 ;  /* 0x000000010c0c2836 */ /* 0x000fe20000000000 */
[C---:B------:R-:W-:Y:S01]  /*6060*/  R2UR UR5, R65.reuse ;  /* 0x00000000410572ca */ /* 0x040fe200000e0000 */
[----:B------:R-:W-:Y:S04]  /*6070*/  IMAD R19, R78, R8, R19 ;  /* 0x000000084e137224 */ /* 0x000fe800078e0213 */
[----:B------:R-:W3:Y:S01]  /*6080*/  @!P0 LDC R0, c[0x0][0xb20] ;  /* 0x0002c800ff008b82 */ /* 0x000ee20000000800 */
[----:B------:R-:W-:Y:S01]  /*6090*/  R2UR UR44, R12 ;  /* 0x000000000c2c72ca */ /* 0x000fe200000e0000 */
[----:B------:R-:W-:Y:S01]  /*60a0*/  UISETP.GE.AND UP1, UPT, UR4, URZ, UPT ;  /* 0x000000ff0400728c */ /* 0x000fe2000bf26270 */
[----:B------:R-:W-:Y:S05]  /*60b0*/  R2UR UR4, R65 ;  /* 0x00000000410472ca */ /* 0x000fea00000e0000 */
[----:B------:R-:W4:Y:S01]  /*60c0*/  @!P0 LDC R2, c[0x0][0xb0c] ;  /* 0x0002c300ff028b82 */ /* 0x000f220000000800 */
[----:B------:R-:W-:Y:S01]  /*60d0*/  R2UR UR51, R19 ;  /* 0x00000000133372ca */ /* 0x000fe200000e0000 */
[----:B------:R-:W-:Y:S01]  /*60e0*/  VOTEU.ALL UP0, P1 ;  /* 0x0000000000ff7886 */ /* 0x000fe20000800000 */
[----:B------:R-:W-:Y:S03]  /*60f0*/  USHF.L.U32 UR42, UR42, 0x6, URZ ;  /* 0x000000062a2a7899 */ /* 0x000fe600080006ff */
[----:B------:R-:W-:Y:S02]  /*6100*/  @!UP1 UIADD3 UR44, UPT, UPT, -UR44, URZ, URZ ;  /* 0x000000ff2c2c9290 */ /* 0x000fe4000fffe1ff */
[----:B------:R-:W-:Y:S01]  /*6110*/  @!UP0 ULOP3.LUT UR44, URZ, UR4, URZ, 0x33, !UPT ;  /* 0x00000004ff2c8292 */ /* 0x000fe2000f8e33ff */
[----:B--2---:R-:W-:Y:S01]  /*6120*/  @!P0 ISETP.NE.AND P1, PT, R4, 0x1, PT ;  /* 0x000000010400880c */ /* 0x004fe20003f25270 */
[----:B-1----:R-:W-:Y:S01]  /*6130*/  @!P0 IMAD.HI.U32 R6, R31, R6, RZ ;  /* 0x000000061f068227 */ /* 0x002fe200078e00ff */
[----:B------:R-:W-:Y:S03]  /*6140*/  ULOP3.LUT UP0, URZ, UR56, 0x1b0, URZ, 0xc0, !UPT ;  /* 0x000001b038ff7892 */ /* 0x000fe6000f80c0ff */
[----:B------:R-:W-:Y:S01]  /*6150*/  USHF.L.U32 UR51, UR51, 0x6, URZ ;  /* 0x0000000633337899 */ /* 0x000fe200080006ff */
[----:B------:R-:W-:Y:S01]  /*6160*/  @!P0 IMAD.HI.U32 R3, R29, R5, RZ ;  /* 0x000000051d038227 */ /* 0x000fe200078e00ff */
[----:B------:R-:W-:Y:S03]  /*6170*/  @!P0 SHF.R.U32.HI R6, RZ, R7, R6 ;  /* 0x00000007ff068219 */ /* 0x000fe60000011606 */
[----:B------:R-:W-:Y:S01]  /*6180*/  IMAD R8, RZ, RZ, -UR44 ;  /* 0x8000002cff087e24 */ /* 0x000fe2000f8e02ff */
[----:B---3--:R-:W-:Y:S02]  /*6190*/  @!P0 SHF.R.U32.HI R0, RZ, R0, R3 ;  /* 0x00000000ff008219 */ /* 0x008fe40000011603 */
[----:B----4-:R-:W-:Y:S02]  /*61a0*/  @!P0 ISETP.NE.AND P2, PT, R2, 0x1, PT ;  /* 0x000000010200880c */ /* 0x010fe40003f45270 */
[----:B------:R-:W-:Y:S02]  /*61b0*/  R2UR UR4, R8 ;  /* 0x00000000080472ca */ /* 0x000fe400000e0000 */
[----:B------:R-:W-:Y:S02]  /*61c0*/  @P3 SHF.R.U32.HI R8, RZ, 0x10, R61 ;  /* 0x00000010ff083819 */ /* 0x000fe4000001163d */
[----:B------:R-:W-:Y:S02]  /*61d0*/  @!P0 SEL R6, R31, R6, !P2 ;  /* 0x000000061f068207 */ /* 0x000fe40005000000 */
[----:B------:R-:W-:Y:S02]  /*61e0*/  @!P0 SEL R3, R29, R0, !P1 ;  /* 0x000000001d038207 */ /* 0x000fe40004800000 */
[----:B------:R-:W-:Y:S03]  /*61f0*/  @P3 R2UR UR52, R8 ;  /* 0x00000000083432ca */ /* 0x000fe600000e0000 */
[----:B------:R-:W-:Y:S02]  /*6200*/  @!P0 IMAD.IADD R0, R3, 0x1, -R6 ;  /* 0x0000000103008824 */ /* 0x000fe400078e0a06 */
[----:B------:R-:W-:Y:S01]  /*6210*/  @!P0 IMAD.IADD R3, R6, 0x1, -R3 ;  /* 0x0000000106038824 */ /* 0x000fe200078e0a03 */
[----:B------:R-:W-:Y:S01]  /*6220*/  UIMAD UR43, UR5, UR4, UR43 ;  /* 0x00000004052b72a4 */ /* 0x000fe2000f8e022b */
[----:B------:R-:W-:Y:S02]  /*6230*/  @!P0 IMAD R31, R0, R2, R31 ;  /* 0x00000002001f8224 */ /* 0x000fe400078e021f */
[----:B------:R-:W-:Y:S01]  /*6240*/  @!P0 IMAD R29, R3, R4, R29 ;  /* 0x00000004031d8224 */ /* 0x000fe200078e021d */
[----:B------:R-:W-:Y:S08]  /*6250*/  BRA.U !UP0, `(.L_x_91) ;  /* 0x00000001087c7547 */ /* 0x000ff0000b800000 */
[----:B------:R-:W1:Y:S01]  /*6260*/  LDCU.64 UR8, c[0x4][0x80] ;  /* 0x01001000ff0877ac */ /* 0x000e620008000a00 */
[----:B------:R-:W-:Y:S01]  /*6270*/  MOV R2, 0x0 ;  /* 0x0000000000027802 */ /* 0x000fe20000000f00 */
[----:B------:R-:W-:Y:S02]  /*6280*/  HFMA2 R12, -RZ, RZ, 0, 5.9604644775390625e-08 ;  /* 0x00000001ff0c7431 */ /* 0x000fe400000001ff */
[----:B------:R-:W-:Y:S01]  /*6290*/  IMAD.MOV.U32 R8, RZ, RZ, 0x70 ;  /* 0x00000070ff087424 */ /* 0x000fe200078e00ff */
[----:B------:R2:W3:Y:S01]  /*62a0*/  LDC.64 R14, c[0x4][R2] ;  /* 0x01000000020e7b82 */ /* 0x0004e20000000a00 */
[----:B------:R-:W4:Y:S01]  /*62b0*/  LDCU.64 UR6, c[0x4][0x88] ;  /* 0x01001100ff0677ac */ /* 0x000f220008000a00 */
[----:B------:R-:W-:Y:S01]  /*62c0*/  IMAD.MOV.U32 R13, RZ, RZ, RZ ;  /* 0x000000ffff0d7224 */ /* 0x000fe200078e00ff */
[----:B------:R-:W2:Y:S01]  /*62d0*/  LDCU.64 UR4, c[0x4][0x8] ;  /* 0x01000100ff0477ac */ /* 0x000ea20008000a00 */
[----:B-1----:R-:W-:Y:S01]  /*62e0*/  MOV R5, UR9 ;  /* 0x0000000900057c02 */ /* 0x002fe20008000f00 */
[----:B------:R-:W-:Y:S01]  /*62f0*/  IMAD.U32 R4, RZ, RZ, UR8 ;  /* 0x00000008ff047e24 */ /* 0x000fe2000f8e00ff */
[----:B----4-:R-:W-:Y:S01]  /*6300*/  MOV R7, UR7 ;  /* 0x0000000700077c02 */ /* 0x010fe20008000f00 */
[----:B------:R-:W-:Y:S01]  /*6310*/  IMAD.U32 R6, RZ, RZ, UR6 ;  /* 0x00000006ff067e24 */ /* 0x000fe2000f8e00ff */
[----:B--2---:R-:W-:Y:S01]  /*6320*/  MOV R11, UR5 ;  /* 0x00000005000b7c02 */ /* 0x004fe20008000f00 */
[----:B------:R-:W-:Y:S02]  /*6330*/  IMAD.U32 R10, RZ, RZ, UR4 ;  /* 0x00000004ff0a7e24 */ /* 0x000fe4000f8e00ff */
[----:B------:R-:W-:Y:S07]  /*6340*/  LEPC R20, `(.L_x_92) ;  /* 0x000000001014794e */ /* 0x000fee0000000000 */
[----:B---3-5:R-:W-:Y:S05]  /*6350*/  CALL.ABS.NOINC R14 ;  /* 0x000000000e007343 */ /* 0x028fea0003c00000 */
.L_x_92:
[----:B------:R-:W1:Y:S01]  /*6360*/  LDCU.64 UR8, c[0x4][0x80] ;  /* 0x01001000ff0877ac */ /* 0x000e620008000a00 */
[----:B------:R-:W2:Y:S01]  /*6370*/  LDC.64 R2, c[0x4][R2] ;  /* 0x0100000002027b82 */ /* 0x000ea20000000a00 */
[----:B------:R-:W-:Y:S02]  /*6380*/  HFMA2 R12, -RZ, RZ, 0, 5.9604644775390625e-08 ;  /* 0x00000001ff0c7431 */ /* 0x000fe400000001ff */
[----:B------:R-:W-:Y:S02]  /*6390*/  IMAD.MOV.U32 R8, RZ, RZ, 0x70 ;  /* 0x00000070ff087424 */ /* 0x000fe400078e00ff */
[----:B------:R-:W-:Y:S01]  /*63a0*/  IMAD.MOV.U32 R13, RZ, RZ, RZ ;  /* 0x000000ffff0d7224 */ /* 0x000fe200078e00ff */
[----:B------:R-:W3:Y:S01]  /*63b0*/  LDCU.64 UR6, c[0x4][0x88] ;  /* 0x01001100ff0677ac */ /* 0x000ee20008000a00 */
[----:B------:R-:W4:Y:S01]  /*63c0*/  LDCU.64 UR4, c[0x4][0x8] ;  /* 0x01000100ff0477ac */ /* 0x000f220008000a00 */
[----:B-1----:R-:W-:Y:S02]  /*63d0*/  MOV R4, UR8 ;  /* 0x0000000800047c02 */ /* 0x002fe40008000f00 */
[----:B------:R-:W-:Y:S02]  /*63e0*/  MOV R5, UR9 ;  /* 0x0000000900057c02 */ /* 0x000fe40008000f00 */
[----:B---3--:R-:W-:Y:S01]  /*63f0*/  MOV R7, UR7 ;  /* 0x0000000700077c02 */ /* 0x008fe20008000f00 */
[----:B------:R-:W-:Y:S01]  /*6400*/  IMAD.U32 R6, RZ, RZ, UR6 ;  /* 0x00000006ff067e24 */ /* 0x000fe2000f8e00ff */
[----:B----4-:R-:W-:Y:S01]  /*6410*/  MOV R11, UR5 ;  /* 0x00000005000b7c02 */ /* 0x010fe20008000f00 */
[----:B------:R-:W-:Y:S02]  /*6420*/  IMAD.U32 R10, RZ, RZ, UR4 ;  /* 0x00000004ff0a7e24 */ /* 0x000fe4000f8e00ff */
[----:B------:R-:W-:Y:S07]  /*6430*/  LEPC R20, `(.L_x_91) ;  /* 0x000000001014794e */ /* 0x000fee0000000000 */
[----:B--2---:R-:W-:Y:S05]  /*6440*/  CALL.ABS.NOINC R2 ;  /* 0x0000000002007343 */ /* 0x004fea0003c00000 */
.L_x_91:
[----:B------:R-:W-:Y:S01]  /*6450*/  ISETP.NE.U32.AND P3, PT, R54, RZ, PT ;  /* 0x000000ff3600720c */ /* 0x000fe20003f65070 */
[----:B------:R-:W-:Y:S01]  /*6460*/  UISETP.NE.AND UP2, UPT, UR49, URZ, UPT ;  /* 0x000000ff3100728c */ /* 0x000fe2000bf45270 */
[----:B------:R-:W-:Y:S01]  /*6470*/  ISETP.NE.U32.AND P2, PT, RZ, UR36, PT ;  /* 0x00000024ff007c0c */ /* 0x000fe2000bf45070 */
[----:B------:R-:W-:Y:S01]  /*6480*/  UISETP.NE.U32.AND UP1, UPT, UR38, URZ, UPT ;  /* 0x000000ff2600728c */ /* 0x000fe2000bf25070 */
[----:B------:R-:W-:Y:S01]  /*6490*/  ISETP.NE.AND.EX P3, PT, R55, RZ, PT, P3 ;  /* 0x000000ff3700720c */ /* 0x000fe20003f65330 */
[----:B------:R-:W-:Y:S01]  /*64a0*/  UPLOP3.LUT UP0, UPT, UPT, UPT, UPT, 0x40, 0x4 ;  /* 0x000000000004789c */ /* 0x000fe20003f0e870 */
[----:B------:R-:W-:Y:S01]  /*64b0*/  ISETP.NE.AND.EX P2, PT, RZ, UR37, PT, P2 ;  /* 0x00000025ff007c0c */ /* 0x000fe2000bf45320 */
[----:B------:R-:W-:Y:S01]  /*64c0*/  UISETP.NE.AND.EX UP1, UPT, UR39, URZ, UPT, UP1 ;  /* 0x000000ff2700728c */ /* 0x000fe2000bf25310 */
[----:B------:R-:W-:Y:S04]  /*64d0*/  PLOP3.LUT P4, PT, PT, PT, UP2, 0x80, 0x8 ;  /* 0x000000000008781c */ /* 0x000fe80003f8f028 */
[----:B------:R-:W-:Y:S01]  /*64e0*/  P2R R82, PR, RZ, 0x10 ;  /* 0x00000010ff527803 */ /* 0x000fe20000000000 */
[----:B------:R-:W-:Y:S06]  /*64f0*/  @UP2 UPLOP3.LUT UP0, UPT, UPT, UPT, UP1, 0x80, 0x8 ;  /* 0x000000000008289c */ /* 0x000fec0003f0f010 */
[----:B------:R-:W-:Y:S01]  /*6500*/  PLOP3.LUT P0, PT, PT, PT, UP0, 0x80, 0x8 ;  /* 0x000000000008781c */ /* 0x000fe20003f0f008 */
[----:B------:R-:W-:Y:S01]  /*6510*/  @!UPT UIADD3 URZ, UPT, UPT, URZ, URZ, URZ ;  /* 0x000000fffffff290 */ /* 0x000fe2000fffe0ff */
[----:B------:R-:W-:Y:S11]  /*6520*/  BRA.U !UP1, `(.L_x_93) ;  /* 0x0000000109387547 */ /* 0x000ff6000b800000 */
[----:B------:R-:W-:Y:S01]  /*6530*/  UISETP.NE.U32.AND UP0, UPT, UR36, URZ, UPT ;  /* 0x000000ff2400728c */ /* 0x000fe2000bf05070 */
[----:B------:R-:W-:Y:S02]  /*6540*/  HFMA2 R0, -RZ, RZ, 0, 5.9604644775390625e-08 ;  /* 0x00000001ff007431 */ /* 0x000fe400000001ff */
[----:B------:R-:W-:Y:S01]  /*6550*/  IMAD.MOV.U32 R59, RZ, RZ, 0x1 ;  /* 0x00000001ff3b7424 */ /* 0x000fe200078e00ff */
[----:B------:R-:W-:Y:S06]  /*6560*/  UISETP.NE.AND.EX UP0, UPT, UR37, URZ, UPT, UP0 ;  /* 0x000000ff2500728c */ /* 0x000fec000bf05300 */
[----:B------:R-:W-:Y:S05]  /*6570*/  PLOP3.LUT P1, PT, PT, PT, UP0, 0x80, 0x8 ;  /* 0x000000000008781c */ /* 0x000fea0003f2f008 */
[----:B------:R-:W1:Y:S01]  /*6580*/  @UP0 LDCU.64 UR6, c[0x0][0x888] ;  /* 0x00011100ff0607ac */ /* 0x000e620008000a00 */
[----:B------:R-:W-:Y:S07]  /*6590*/  @UP0 UIMAD UR4, UR48, UR38, URZ ;  /* 0x00000026300402a4 */ /* 0x000fee000f8e02ff */
[----:B------:R-:W-:Y:S01]  /*65a0*/  @!P1 PRMT R59, R0, 0x7610, R59 ;  /* 0x00007610003b9816 */ /* 0x000fe2000000003b */
[----:B-1----:R-:W-:Y:S03]  /*65b0*/  @UP0 UIMAD.WIDE UR6, UR4, 0x4, UR6 ;  /* 0x00000004040608a5 */ /* 0x002fe6000f8e0206 */
[----:B------:R-:W1:Y:S03]  /*65c0*/  @!UP0 LDCU UR4, c[0x0][0x880] ;  /* 0x00011000ff0487ac */ /* 0x000e660008000800 */
[----:B------:R-:W-:Y:S01]  /*65d0*/  IMAD.U32 R2, RZ, RZ, UR6 ;  /* 0x00000006ff027e24 */ /* 0x000fe2000f8e00ff */
[----:B------:R-:W-:Y:S05]  /*65e0*/  MOV R3, UR7 ;  /* 0x0000000700037c02 */ /* 0x000fea0008000f00 */
[----:B-----5:R2:W5:Y:S02]  /*65f0*/  @P1 LDG.E R35, desc[UR46][R2.64] ;  /* 0x0000002e02231981 */ /* 0x020564000c1e1900 */
[----:B-12---:R-:W-:Y:S02]  /*6600*/  @!P1 IMAD.U32 R35, RZ, RZ, UR4 ;  /* 0x00000004ff239e24 */ /* 0x006fe4000f8e00ff */
.L_x_93:
[----:B------:R-:W-:Y:S05]  /*6610*/  @!P3 BRA `(.L_x_94) ;  /* 0x000000000020b947 */ /* 0x000fea0003800000 */
[----:B------:R-:W-:Y:S04]  /*6620*/  ISETP.NE.U32.AND P1, PT, R52, RZ, PT ;  /* 0x000000ff3400720c */ /* 0x000fe80003f25070 */
[----:B------:R-:W-:Y:S11]  /*6630*/  ISETP.NE.AND.EX P1, PT, R53, RZ, PT, P1 ;  /* 0x000000ff3500720c */ /* 0x000ff60003f25310 */
[----:B------:R-:W-:Y:S02]  /*6640*/  @!UPT UIADD3 URZ, UPT, UPT, URZ, URZ, URZ ;  /* 0x000000fffffff290 */ /* 0x000fe4000fffe0ff */
[----:B------:R-:W1:Y:S01]  /*6650*/  @P1 LDC.64 R2, c[0x0][0x8a8] ;  /* 0x00022a00ff021b82 */ /* 0x000e620000000a00 */
[----:B------:R-:W-:Y:S04]  /*6660*/  @P1 IMAD R0, R54, UR48, RZ ;  /* 0x0000003036001c24 */ /* 0x000fe8000f8e02ff */
[----:B-1----:R-:W-:Y:S05]  /*6670*/  @P1 IMAD.WIDE R2, R0, 0x4, R2 ;  /* 0x0000000400021825 */ /* 0x002fea00078e0202 */
[----:B-----5:R1:W5:Y:S02]  /*6680*/  @P1 LDG.E R33, desc[UR46][R2.64] ;  /* 0x0000002e02211981 */ /* 0x020364000c1e1900 */
[----:B-1----:R-:W2:Y:S02]  /*6690*/  @!P1 LDC R33, c[0x0][0x8a0] ;  /* 0x00022800ff219b82 */ /* 0x002ea40000000800 */
.L_x_94:
[----:B-----5:R-:W-:Y:S01]  /*66a0*/  FSETP.NEU.AND P1, PT, R35, RZ, PT ;  /* 0x000000ff2300720b */ /* 0x020fe20003f2d000 */
[----:B------:R-:W-:Y:S01]  /*66b0*/  ULOP3.LUT UR4, UR55, 0x1, URZ, 0x3c, !UPT ;  /* 0x0000000137047892 */ /* 0x000fe2000f8e3cff */
[----:B------:R-:W-:Y:S01]  /*66c0*/  SEL R3, RZ, 0xffffffff, P2 ;  /* 0xffffffffff037807 */ /* 0x000fe20001000000 */
[----:B------:R-:W-:Y:S01]  /*66d0*/  BSSY B1, `(.L_x_95) ;  /* 0x0000035000017945 */ /* 0x000fe20003800000 */
[----:B------:R-:W-:Y:S01]  /*66e0*/  @P4 LOP3.LUT P2, RZ, R59, 0xff, RZ, 0xc0, !PT ;  /* 0x000000ff3bff4812 */ /* 0x000fe2000784c0ff */
[----:B------:R-:W-:Y:S01]  /*66f0*/  IMAD.MOV.U32 R85, RZ, RZ, 0x1 ;  /* 0x00000001ff557424 */ /* 0x000fe200078e00ff */
[----:B------:R-:W-:Y:S01]  /*6700*/  @P4 SEL R4, RZ, 0xffffffff, P1 ;  /* 0xffffffffff044807 */ /* 0x000fe20000800000 */
[----:B------:R-:W-:Y:S01]  /*6710*/  IMAD.U32 R39, RZ, RZ, UR4 ;  /* 0x00000004ff277e24 */ /* 0x000fe2000f8e00ff */
[----:B------:R-:W-:Y:S01]  /*6720*/  LEA R83, R30, UR50, 0x3 ;  /* 0x000000321e537c11 */ /* 0x000fe2000f8e18ff */
[----:B------:R-:W-:Y:S01]  /*6730*/  IMAD.IADD R34, R32, 0x1, R17 ;  /* 0x0000000120227824 */ /* 0x000fe200078e0211 */
[----:B------:R-:W-:Y:S01]  /*6740*/  @P0 SEL R4, R3, R4, !P2 ;  /* 0x0000000403040207 */ /* 0x000fe20005000000 */
[----:B------:R-:W-:Y:S01]  /*6750*/  IMAD.U32 R84, RZ, RZ, UR57 ;  /* 0x00000039ff547e24 */ /* 0x000fe2000f8e00ff */
[----:B------:R-:W-:Y:S02]  /*6760*/  SHF.L.U32 R2, R74, 0x1f, RZ ;  /* 0x0000001f4a027819 */ /* 0x000fe400000006ff */
[----:B------:R-:W-:Y:S02]  /*6770*/  CS2R R50, SRZ ;  /* 0x0000000000327805 */ /* 0x000fe4000001ff00 */
[----:B------:R-:W-:Y:S01]  /*6780*/  @P4 LOP3.LUT R81, R4, 0x1, RZ, 0xc0, !PT ;  /* 0x0000000104514812 */ /* 0x000fe200078ec0ff */
[----:B------:R-:W-:Y:S01]  /*6790*/  IMAD.U32 R4, RZ, RZ, UR57 ;  /* 0x00000039ff047e24 */ /* 0x000fe2000f8e00ff */
[----:B------:R-:W-:Y:S02]  /*67a0*/  PLOP3.LUT P0, PT, PT, PT, UP1, 0x80, 0x8 ;  /* 0x000000000008781c */ /* 0x000fe40003f0f018 */
[----:B------:R-:W-:Y:S02]  /*67b0*/  CS2R R48, SRZ ;  /* 0x0000000000307805 */ /* 0x000fe4000001ff00 */
[----:B------:R-:W-:Y:S02]  /*67c0*/  ISETP.NE.U32.OR P5, PT, R81, 0x1, !P4 ;  /* 0x000000015100780c */ /* 0x000fe400067a5470 */
[----:B------:R-:W-:Y:S02]  /*67d0*/  CS2R R42, SRZ ;  /* 0x00000000002a7805 */ /* 0x000fe4000001ff00 */
[----:B------:R-:W-:Y:S02]  /*67e0*/  LEA R0, R4, UR50, 0x3 ;  /* 0x0000003204007c11 */ /* 0x000fe4000f8e18ff */
[----:B------:R-:W-:Y:S02]  /*67f0*/  CS2R R40, SRZ ;  /* 0x0000000000287805 */ /* 0x000fe4000001ff00 */
[----:B------:R-:W-:Y:S02]  /*6800*/  LOP3.LUT P2, R80, R59, 0xff, RZ, 0xc0, !PT ;  /* 0x000000ff3b507812 */ /* 0x000fe4000784c0ff */
[----:B------:R-:W-:Y:S04]  /*6810*/  SEL R86, RZ, 0xffffffff, P1 ;  /* 0xffffffffff567807 */ /* 0x000fe80000800000 */
[----:B------:R-:W-:Y:S02]  /*6820*/  @P0 SEL R86, R3, R86, !P2 ;  /* 0x0000005603560207 */ /* 0x000fe40005000000 */
[----:B------:R-:W-:Y:S02]  /*6830*/  @P5 SHF.L.U32 R5, R39, 0x1f, RZ ;  /* 0x0000001f27055819 */ /* 0x000fe400000006ff */
[----:B------:R-:W-:Y:S02]  /*6840*/  LOP3.LUT R86, R86, 0x1, RZ, 0xc0, !PT ;  /* 0x0000000156567812 */ /* 0x000fe400078ec0ff */
[----:B------:R-:W1:Y:S01]  /*6850*/  @P5 SYNCS.PHASECHK.TRANS64.TRYWAIT P4, [R0+URZ+0xd0], R5 ;  /* 0x0000d005000055a7 */ /* 0x000e6200080811ff */
[----:B------:R3:W4:Y:S01]  /*6860*/  SYNCS.PHASECHK.TRANS64.TRYWAIT P3, [R83+URZ+0x120], R2 ;  /* 0x00012002530075a7 */ /* 0x00072200080611ff */
[----:B-1----:R-:W-:Y:S01]  /*6870*/  @P5 SEL R85, RZ, 0x1, !P4 ;  /* 0x00000001ff555807 */ /* 0x002fe20006000000 */
[----:B---34-:R-:W-:Y:S06]  /*6880*/  @!P5 BRA `(.L_x_96) ;  /* 0x000000000064d947 */ /* 0x018fec0003800000 */
[----:B------:R-:W-:Y:S01]  /*6890*/  ISETP.NE.AND P1, PT, R85, RZ, PT ;  /* 0x000000ff5500720c */ /* 0x000fe20003f25270 */
[----:B------:R-:W-:Y:S01]  /*68a0*/  BSSY B0, `(.L_x_97) ;  /* 0x0000007000007945 */ /* 0x000fe20003800000 */
[----:B------:R-:W-:Y:S01]  /*68b0*/  ISETP.NE.U32.AND P0, PT, R86, 0x1, PT ;  /* 0x000000015600780c */ /* 0x000fe20003f05070 */
[----:B------:R-:W-:Y:S10]  /*68c0*/  IMAD.U32 R4, RZ, RZ, UR57 ;  /* 0x00000039ff047e24 */ /* 0x000ff4000f8e00ff */
[----:B------:R-:W-:Y:S05]  /*68d0*/  @P1 BRA `(.L_x_98) ;  /* 0x00000000000c1947 */ /* 0x000fea0003800000 */
[----:B------:R-:W-:Y:S04]  /*68e0*/  SHF.L.U32 R3, R39, 0x1f, RZ ;  /* 0x0000001f27037819 */ /* 0x000fe800000006ff */
[----:B------:R-:W1:Y:S02]  /*68f0*/  SYNCS.PHASECHK.TRANS64.TRYWAIT P1, [R0+URZ+0xd0], R3 ;  /* 0x0000d003000075a7 */ /* 0x000e6400080211ff */
[----:B-1----:R-:W-:Y:S05]  /*6900*/  @!P1 BRA `(.L_x_99) ;  /* 0x0000002000049947 */ /* 0x002fea0003800000 */
.L_x_98:
[----:B------:R-:W-:Y:S05]  /*6910*/  BSYNC B0 ;  /* 0x0000000000007941 */ /* 0x000fea0003800000 */
.L_x_97:
[----:B-1----:R-:W-:Y:S01]  /*6920*/  @P0 IMAD R0, R4, 0x800, R75 ;  /* 0x0000080004000824 */ /* 0x002fe200078e024b */
[----:B------:R-:W-:Y:S02]  /*6930*/  CS2R R42, SRZ ;  /* 0x00000000002a7805 */ /* 0x000fe4000001ff00 */
[----:B------:R-:W-:Y:S02]  /*6940*/  CS2R R40, SRZ ;  /* 0x0000000000287805 */ /* 0x000fe4000001ff00 */
[----:B------:R-:W-:Y:S02]  /*6950*/  CS2R R50, SRZ ;  /* 0x0000000000327805 */ /* 0x000fe4000001ff00 */
[----:B------:R-:W-:Y:S02]  /*6960*/  CS2R R48, SRZ ;  /* 0x0000000000307805 */ /* 0x000fe4000001ff00 */
[----:B------:R-:W-:Y:S01]  /*6970*/  @P0 LEA R4, R0, UR50, 0x1 ;  /* 0x0000003200040c11 */ /* 0x000fe2000f8e08ff */
[----:B------:R-:W-:Y:S05]  /*6980*/  @P0 WARPSYNC.ALL ;  /* 0x0000000000000948 */ /* 0x000fea0003800000 */
[----:B------:R1:W3:Y:S01]  /*6990*/  @P0 LDSM.16.M88.4 R40, [R4+0x200] ;  /* 0x000200000428083b */ /* 0x0002e20000000200 */
[----:B------:R-:W-:Y:S01]  /*69a0*/  UIADD3 UR5, UPT, UPT, UR57, 0x1, URZ ;  /* 0x0000000139057890 */ /* 0x000fe2000fffe0ff */
[----:B------:R-:W-:Y:S03]  /*69b0*/  @P0 IMAD R0, R79, 0x2, R4 ;  /* 0x000000024f000824 */ /* 0x000fe600078e0204 */
[----:B------:R-:W-:Y:S02]  /*69c0*/  UISETP.NE.AND UP0, UPT, UR5, 0x3, UPT ;  /* 0x000000030500788c */ /* 0x000fe4000bf05270 */
[----:B------:R1:W4:Y:S02]  /*69d0*/  @P0 LDSM.16.M88.4 R48, [R0+0x200] ;  /* 0x000200000030083b */ /* 0x0003240000000200 */
[----:B------:R-:W-:Y:S02]  /*69e0*/  USEL UR4, URZ, 0x1, UP0 ;  /* 0x00000001ff047887 */ /* 0x000fe40008000000 */
[----:B------:R-:W-:Y:S04]  /*69f0*/  USEL UR5, UR5, URZ, UP0 ;  /* 0x000000ff05057287 */ /* 0x000fe80008000000 */
[----:B------:R-:W-:Y:S02]  /*6a00*/  LOP3.LUT R39, R39, UR4, RZ, 0x3c, !PT ;  /* 0x0000000427277c12 */ /* 0x000fe4000f8e3cff */
[----:B------:R-:W-:Y:S02]  /*6a10*/  IMAD.U32 R84, RZ, RZ, UR5 ;  /* 0x00000005ff547e24 */ /* 0x000fe4000f8e00ff */
.L_x_96:
[----:B------:R-:W-:Y:S05]  /*6a20*/  BSYNC B1 ;  /* 0x0000000000017941 */ /* 0x000fea0003800000 */
.L_x_95:
[----:B-1----:R-:W-:Y:S04]  /*6a30*/  SHF.R.U32.HI R0, RZ, 0x15, R34 ;  /* 0x00000015ff007819 */ /* 0x002fe80000011622 */
[----:B------:R-:W-:Y:S01]  /*6a40*/  LOP3.LUT P0, RZ, R0, 0x3, R77, 0x48, !PT ;  /* 0x0000000300ff7812 */ /* 0x000fe2000780484d */
[----:B------:R-:W-:Y:S01]  /*6a50*/  @!UPT UIADD3 URZ, UPT, UPT, URZ, URZ, URZ ;  /* 0x000000fffffff290 */ /* 0x000fe2000fffe0ff */
[----:B------:R-:W-:Y:S11]  /*6a60*/  @P3 BRA `(.L_x_100) ;  /* 0x0000000000083947 */ /* 0x000ff60003800000 */
[----:B------:R-:W1:Y:S02]  /*6a70*/  SYNCS.PHASECHK.TRANS64.TRYWAIT P1, [R83+URZ+0x120], R2 ;  /* 0x00012002530075a7 */ /* 0x000e6400080211ff */
[----:B-1----:R-:W-:Y:S05]  /*6a80*/  @!P1 BRA `(.L_x_101) ;  /* 0x0000001c00b89947 */ /* 0x002fea0003800000 */
.L_x_100:
[----:B------:R-:W-:Y:S05]  /*6a90*/  @!P0 BRA `(.L_x_102) ;  /* 0x0000000000408947 */ /* 0x000fea0003800000 */
[----:B------:R-:W1:Y:S01]  /*6aa0*/  LDCU.64 UR8, c[0x4][0x70] ;  /* 0x01000e00ff0877ac */ /* 0x000e620008000a00 */
[----:B------:R-:W-:Y:S01]  /*6ab0*/  MOV R3, 0x0 ;  /* 0x0000000000037802 */ /* 0x000fe20000000f00 */
[----:B------:R-:W-:Y:S02]  /*6ac0*/  HFMA2 R12, -RZ, RZ, 0, 5.9604644775390625e-08 ;  /* 0x00000001ff0c7431 */ /* 0x000fe400000001ff */
[----:B------:R-:W-:Y:S02]  /*6ad0*/  IMAD.MOV.U32 R8, RZ, RZ, 0x192 ;  /* 0x00000192ff087424 */ /* 0x000fe400078e00ff */
[----:B------:R-:W-:Y:S01]  /*6ae0*/  IMAD.MOV.U32 R13, RZ, RZ, RZ ;  /* 0x000000ffff0d7224 */ /* 0x000fe200078e00ff */
[----:B------:R-:W5:Y:S01]  /*6af0*/  LDCU.64 UR6, c[0x4][0x78] ;  /* 0x01000f00ff0677ac */ /* 0x000f620008000a00 */
[----:B------:R-:W2:Y:S01]  /*6b00*/  LDC.64 R2, c[0x4][R3] ;  /* 0x0100000003027b82 */ /* 0x000ea20000000a00 */
[----:B------:R-:W3:Y:S01]  /*6b10*/  LDCU.64 UR4, c[0x4][0x10] ;  /* 0x01000200ff0477ac */ /* 0x000ee20008000a00 */
[----:B-1----:R-:W-:Y:S01]  /*6b20*/  MOV R5, UR9 ;  /* 0x0000000900057c02 */ /* 0x002fe20008000f00 */
[----:B------:R-:W-:Y:S01]  /*6b30*/  IMAD.U32 R4, RZ, RZ, UR8 ;  /* 0x00000008ff047e24 */ /* 0x000fe2000f8e00ff */
[----:B-----5:R-:W-:Y:S01]  /*6b40*/  MOV R7, UR7 ;  /* 0x0000000700077c02 */ /* 0x020fe20008000f00 */
[----:B------:R-:W-:Y:S01]  /*6b50*/  IMAD.U32 R6, RZ, RZ, UR6 ;  /* 0x00000006ff067e24 */ /* 0x000fe2000f8e00ff */
[----:B---3--:R-:W-:Y:S01]  /*6b60*/  MOV R11, UR5 ;  /* 0x00000005000b7c02 */ /* 0x008fe20008000f00 */
[----:B------:R-:W-:Y:S02]  /*6b70*/  IMAD.U32 R10, RZ, RZ, UR4 ;  /* 0x00000004ff0a7e24 */ /* 0x000fe4000f8e00ff */
[----:B------:R-:W-:Y:S07]  /*6b80*/  LEPC R20, `(.L_x_102) ;  /* 0x000000001014794e */ /* 0x000fee0000000000 */
[----:B--2-4-:R-:W-:Y:S05]  /*6b90*/  CALL.ABS.NOINC R2 ;  /* 0x0000000002007343 */ /* 0x014fea0003c00000 */
.L_x_102:
[----:B---3--:R-:W-:Y:S01]  /*6ba0*/  SHF.L.U32 R20, R40, 0x10, RZ ;  /* 0x0000001028147819 */ /* 0x008fe200000006ff */
[----:B------:R-:W-:Y:S05]  /*6bb0*/  WARPSYNC.ALL ;  /* 0x0000000000007948 */ /* 0x000fea0003800000 */
[----:B------:R-:W-:Y:S01]  /*6bc0*/  R2UR UR4, R34 ;  /* 0x00000000220472ca */ /* 0x000fe200000e0000 */
[----:B------:R-:W-:Y:S01]  /*6bd0*/  BSSY.RECONVERGENT B0, `(.L_x_103) ;  /* 0x0000050000007945 */ /* 0x000fe20003800200 */
[----:B------:R-:W-:Y:S02]  /*6be0*/  LOP3.LUT R21, R40, 0xffff0000, RZ, 0xc0, !PT ;  /* 0xffff000028157812 */ /* 0x000fe400078ec0ff */
[----:B------:R-:W-:Y:S02]  /*6bf0*/  LOP3.LUT R36, R41, 0xffff0000, RZ, 0xc0, !PT ;  /* 0xffff000029247812 */ /* 0x000fe400078ec0ff */
[----:B----4-:R-:W-:Y:S02]  /*6c00*/  SHF.L.U32 R37, R48, 0x10, RZ ;  /* 0x0000001030257819 */ /* 0x010fe400000006ff */
[----:B------:R-:W-:Y:S02]  /*6c10*/  MOV R70, UR57 ;  /* 0x0000003900467c02 */ /* 0x000fe40008000f00 */
[----:B------:R-:W-:Y:S02]  /*6c20*/  LOP3.LUT R38, R51, 0xffff0000, RZ, 0xc0, !PT ;  /* 0xffff000033267812 */ /* 0x000fe400078ec0ff */
[----:B------:R-:W-:Y:S01]  /*6c30*/  LEA R87, R70, R75, 0xb ;  /* 0x0000004b46577211 */ /* 0x000fe200078e58ff */
[----:B------:R-:W2:Y:S01]  /*6c40*/  LDTM.16dp256bit.x4 R4, tmem[UR4] ;  /* 0x00000004000479ee */ /* 0x000ea20008120000 */
[----:B------:R-:W-:Y:S02]  /*6c50*/  SHF.L.U32 R88, R79, 0x1, RZ ;  /* 0x000000014f587819 */ /* 0x000fe400000006ff */
[----:B------:R-:W-:Y:S02]  /*6c60*/  LEA R89, R87, UR50, 0x1 ;  /* 0x0000003257597c11 */ /* 0x000fe4000f8e08ff */
[----:B------:R-:W-:Y:S02]  /*6c70*/  ISETP.NE.AND P1, PT, R76, RZ, PT ;  /* 0x000000ff4c00720c */ /* 0x000fe40003f25270 */
[----:B------:R-:W-:Y:S01]  /*6c80*/  IADD3 R90, PT, PT, R88, 0x200, R89 ;  /* 0x00000200585a7810 */ /* 0x000fe20007ffe059 */
[C---:B--2---:R-:W-:Y:S01]  /*6c90*/  FMUL R0, R33.reuse, R4 ;  /* 0x0000000421007220 */ /* 0x044fe20000400000 */
[C---:B------:R-:W-:Y:S01]  /*6ca0*/  FMUL R2, R33.reuse, R5 ;  /* 0x0000000521027220 */ /* 0x040fe20000400000 */
[C---:B------:R-:W-:Y:S01]  /*6cb0*/  FMUL R3, R33.reuse, R6 ;  /* 0x0000000621037220 */ /* 0x040fe20000400000 */
[----:B------:R-:W-:Y:S01]  /*6cc0*/  FMUL R7, R33, R7 ;  /* 0x0000000721077220 */ /* 0x000fe20000400000 */
[----:B------:R-:W-:Y:S01]  /*6cd0*/  FFMA R0, R35, R20, R0 ;  /* 0x0000001423007223 */ /* 0x000fe20000000000 */
[----:B------:R-:W-:Y:S01]  /*6ce0*/  SHF.L.U32 R20, R41, 0x10, RZ ;  /* 0x0000001029147819 */ /* 0x000fe200000006ff */
[----:B------:R-:W-:Y:S01]  /*6cf0*/  FFMA R2, R35, R21, R2 ;  /* 0x0000001523027223 */ /* 0x000fe20000000002 */
[----:B------:R-:W-:Y:S01]  /*6d00*/  SHF.L.U32 R21, R43, 0x10, RZ ;  /* 0x000000102b157819 */ /* 0x000fe200000006ff */
[C---:B------:R-:W-:Y:S01]  /*6d10*/  FMUL R4, R33.reuse, R8 ;  /* 0x0000000821047220 */ /* 0x040fe20000400000 */
[----:B------:R-:W-:Y:S01]  /*6d20*/  FMUL R5, R33, R9 ;  /* 0x0000000921057220 */ /* 0x000fe20000400000 */
[C---:B------:R-:W-:Y:S01]  /*6d30*/  FFMA R3, R35.reuse, R20, R3 ;  /* 0x0000001423037223 */ /* 0x040fe20000000003 */
[----:B------:R-:W-:Y:S01]  /*6d40*/  SHF.L.U32 R20, R42, 0x10, RZ ;  /* 0x000000102a147819 */ /* 0x000fe200000006ff */
[----:B------:R-:W-:Y:S01]  /*6d50*/  FFMA R7, R35, R36, R7 ;  /* 0x0000002423077223 */ /* 0x000fe20000000007 */
[----:B------:R-:W-:Y:S01]  /*6d60*/  LOP3.LUT R36, R43, 0xffff0000, RZ, 0xc0, !PT ;  /* 0xffff00002b247812 */ /* 0x000fe200078ec0ff */
[----:B------:R-:W-:Y:S01]  /*6d70*/  FMUL R6, R33, R10 ;  /* 0x0000000a21067220 */ /* 0x000fe20000400000 */
[----:B------:R-:W-:Y:S01]  /*6d80*/  F2FP.BF16.F32.PACK_AB R44, R2, R0 ;  /* 0x00000000022c723e */ /* 0x000fe200000010ff */
[----:B------:R-:W-:Y:S01]  /*6d90*/  FFMA R4, R35, R20, R4 ;  /* 0x0000001423047223 */ /* 0x000fe20000000004 */
[----:B------:R-:W-:Y:S01]  /*6da0*/  LOP3.LUT R20, R42, 0xffff0000, RZ, 0xc0, !PT ;  /* 0xffff00002a147812 */ /* 0x000fe200078ec0ff */
[----:B------:R-:W-:Y:S01]  /*6db0*/  FMUL R11, R33, R11 ;  /* 0x0000000b210b7220 */ /* 0x000fe20000400000 */
[----:B------:R-:W-:Y:S01]  /*6dc0*/  F2FP.BF16.F32.PACK_AB R45, R7, R3 ;  /* 0x00000003072d723e */ /* 0x000fe200000010ff */
[C---:B------:R-:W-:Y:S01]  /*6dd0*/  FMUL R8, R33.reuse, R12 ;  /* 0x0000000c21087220 */ /* 0x040fe20000400000 */
[----:B------:R-:W-:Y:S01]  /*6de0*/  FMUL R9, R33, R13 ;  /* 0x0000000d21097220 */ /* 0x000fe20000400000 */
[C---:B------:R-:W-:Y:S01]  /*6df0*/  FFMA R5, R35.reuse, R20, R5 ;  /* 0x0000001423057223 */ /* 0x040fe20000000005 */
[----:B------:R-:W-:Y:S01]  /*6e00*/  LOP3.LUT R20, R48, 0xffff0000, RZ, 0xc0, !PT ;  /* 0xffff000030147812 */ /* 0x000fe200078ec0ff */
[----:B------:R-:W-:Y:S01]  /*6e10*/  FFMA R6, R35, R21, R6 ;  /* 0x0000001523067223 */ /* 0x000fe20000000006 */
[----:B------:R-:W-:Y:S01]  /*6e20*/  SHF.L.U32 R21, R49, 0x10, RZ ;  /* 0x0000001031157819 */ /* 0x000fe200000006ff */
[C---:B------:R-:W-:Y:S01]  /*6e30*/  FFMA R11, R35.reuse, R36, R11 ;  /* 0x00000024230b7223 */ /* 0x040fe2000000000b */
[C---:B------:R-:W-:Y:S01]  /*6e40*/  FFMA R8, R35.reuse, R37, R8 ;  /* 0x0000002523087223 */ /* 0x040fe20000000008 */
[----:B------:R-:W-:Y:S01]  /*6e50*/  FFMA R9, R35, R20, R9 ;  /* 0x0000001423097223 */ /* 0x000fe20000000009 */
[----:B------:R-:W-:Y:S01]  /*6e60*/  FMUL R10, R33, R14 ;  /* 0x0000000e210a7220 */ /* 0x000fe20000400000 */
[----:B------:R-:W-:Y:S01]  /*6e70*/  LOP3.LUT R20, R49, 0xffff0000, RZ, 0xc0, !PT ;  /* 0xffff000031147812 */ /* 0x000fe200078ec0ff */
[C---:B------:R-:W-:Y:S01]  /*6e80*/  FMUL R15, R33.reuse, R15 ;  /* 0x0000000f210f7220 */ /* 0x040fe20000400000 */
[----:B------:R-:W-:Y:S01]  /*6e90*/  FMUL R12, R33, R16 ;  /* 0x00000010210c7220 */ /* 0x000fe20000400000 */
[C---:B------:R-:W-:Y:S01]  /*6ea0*/  FFMA R10, R35.reuse, R21, R10 ;  /* 0x00000015230a7223 */ /* 0x040fe2000000000a */
[C---:B------:R-:W-:Y:S01]  /*6eb0*/  LOP3.LUT R36, R50.reuse, 0xffff0000, RZ, 0xc0, !PT ;  /* 0xffff000032247812 */ /* 0x040fe200078ec0ff */
[----:B------:R-:W-:Y:S01]  /*6ec0*/  FFMA R15, R35, R20, R15 ;  /* 0x00000014230f7223 */ /* 0x000fe2000000000f */
[----:B------:R-:W-:Y:S01]  /*6ed0*/  SHF.L.U32 R20, R50, 0x10, RZ ;  /* 0x0000001032147819 */ /* 0x000fe200000006ff */
[----:B------:R-:W-:Y:S01]  /*6ee0*/  FMUL R13, R33, R17 ;  /* 0x00000011210d7220 */ /* 0x000fe20000400000 */
[----:B------:R-:W-:Y:S01]  /*6ef0*/  SHF.L.U32 R21, R51, 0x10, RZ ;  /* 0x0000001033157819 */ /* 0x000fe200000006ff */
[C---:B------:R-:W-:Y:S01]  /*6f00*/  FMUL R14, R33.reuse, R18 ;  /* 0x00000012210e7220 */ /* 0x040fe20000400000 */
[----:B------:R-:W-:Y:S01]  /*6f10*/  FMUL R19, R33, R19 ;  /* 0x0000001321137220 */ /* 0x000fe20000400000 */
[C---:B------:R-:W-:Y:S01]  /*6f20*/  FFMA R12, R35.reuse, R20, R12 ;  /* 0x00000014230c7223 */ /* 0x040fe2000000000c */
[C---:B------:R-:W-:Y:S01]  /*6f30*/  FFMA R13, R35.reuse, R36, R13 ;  /* 0x00000024230d7223 */ /* 0x040fe2000000000d */
[C---:B------:R-:W-:Y:S01]  /*6f40*/  FFMA R14, R35.reuse, R21, R14 ;  /* 0x00000015230e7223 */ /* 0x040fe2000000000e */
[----:B------:R-:W-:Y:S01]  /*6f50*/  FFMA R19, R35, R38, R19 ;  /* 0x0000002623137223 */ /* 0x000fe20000000013 */
[----:B------:R-:W-:Y:S02]  /*6f60*/  F2FP.BF16.F32.PACK_AB R46, R5, R4 ;  /* 0x00000004052e723e */ /* 0x000fe400000010ff */
[----:B------:R-:W-:Y:S02]  /*6f70*/  F2FP.BF16.F32.PACK_AB R47, R11, R6 ;  /* 0x000000060b2f723e */ /* 0x000fe400000010ff */
[----:B------:R-:W-:Y:S02]  /*6f80*/  F2FP.BF16.F32.PACK_AB R68, R9, R8 ;  /* 0x000000080944723e */ /* 0x000fe400000010ff */
[----:B------:R-:W-:Y:S01]  /*6f90*/  F2FP.BF16.F32.PACK_AB R69, R15, R10 ;  /* 0x0000000a0f45723e */ /* 0x000fe200000010ff */
[----:B------:R1:W-:Y:S01]  /*6fa0*/  STSM.16.M88.4 [R89+0x200], R44 ;  /* 0x0002002c59007844 */ /* 0x0003e20000000200 */
[----:B------:R-:W-:Y:S02]  /*6fb0*/  F2FP.BF16.F32.PACK_AB R70, R13, R12 ;  /* 0x0000000c0d46723e */ /* 0x000fe400000010ff */
[----:B------:R-:W-:Y:S05]  /*6fc0*/  F2FP.BF16.F32.PACK_AB R71, R19, R14 ;  /* 0x0000000e1347723e */ /* 0x000fea00000010ff */
[----:B------:R1:W-:Y:S01]  /*6fd0*/  STSM.16.M88.4 [R90], R68 ;  /* 0x000000445a007844 */ /* 0x0003e20000000200 */
[----:B------:R-:W-:Y:S01]  /*6fe0*/  @!PT LDS RZ, [RZ] ;  /* 0x00000000fffff984 */ /* 0x000fe20000000800 */
[----:B------:R-:W-:Y:S01]  /*6ff0*/  @!PT LDS RZ, [RZ] ;  /* 0x00000000fffff984 */ /* 0x000fe20000000800 */
[----:B------:R-:W-:Y:S01]  /*7000*/  @!PT LDS RZ, [RZ] ;  /* 0x00000000fffff984 */ /* 0x000fe20000000800 */
[----:B------:R-:W-:Y:S01]  /*7010*/  @!PT LDS RZ, [RZ] ;  /* 0x00000000fffff984 */ /* 0x000fe20000000800 */
[----:B------:R2:W-:Y:S07]  /*7020*/  MEMBAR.ALL.CTA ;  /* 0x0000000000007992 */ /* 0x0005ee0000008000 */
[----:B--2---:R-:W2:Y:S02]  /*7030*/  FENCE.VIEW.ASYNC.S ;  /* 0x00000000000073c6 */ /* 0x004ea40000000000 */
[----:B--2---:R-:W-:Y:S06]  /*7040*/  BAR.SYNC.DEFER_BLOCKING 0x1, 0x80 ;  /* 0x0042000000007b1d */ /* 0x004fec0000010000 */
[----:B------:R-:W-:Y:S05]  /*7050*/  @P1 BRA `(.L_x_104) ;  /* 0x00000000001c1947 */ /* 0x000fea0003800000 */
[----:B------:R-:W-:Y:S02]  /*7060*/  UIADD3 UR4, UP0, UPT, UR58, 0x680, URZ ;  /* 0x000006803a047890 */ /* 0x000fe4000ff1e0ff */
[----:B------:R-:W-:Y:S02]  /*7070*/  ULEA UR6, UR57, UR50, 0xc ;  /* 0x0000003239067291 */ /* 0x000fe4000f8e60ff */
[----:B------:R-:W-:Y:S02]  /*7080*/  UIADD3.X UR5, UPT, UPT, URZ, UR59, URZ, UP0, !UPT ;  /* 0x0000003bff057290 */ /* 0x000fe400087fe4ff */
[----:B------:R-:W-:Y:S01]  /*7090*/  UIADD3 UR40, UPT, UPT, UR6, 0x200, URZ ;  /* 0x0000020006287890 */ /* 0x000fe2000fffe0ff */
[----:B------:R-:W-:Y:S08]  /*70a0*/  UMOV UR41, UR51 ;  /* 0x0000003300297c82 */ /* 0x000ff00008000000 */
[----:B------:R2:W-:Y:S02]  /*70b0*/  UTMASTG.4D [UR40], [UR4] ;  /* 0x00000028040073b5 */ /* 0x0005e40008018000 */
[----:B--2---:R0:W-:Y:S02]  /*70c0*/  UTMACMDFLUSH ;  /* 0x00000000000079b7 */ /* 0x0041e40000000000 */
.L_x_104:
[----:B------:R-:W-:Y:S05]  /*70d0*/  BSYNC.RECONVERGENT B0 ;  /* 0x0000000000007941 */ /* 0x000fea0003800200 */
.L_x_103:
[----:B------:R-:W-:Y:S01]  /*70e0*/  UIADD3 UR48, UPT, UPT, UR57, 0x1, URZ ;  /* 0x0000000139307890 */ /* 0x000fe2000fffe0ff */
[----:B------:R-:W-:Y:S01]  /*70f0*/  ISETP.NE.AND P2, PT, R82, RZ, PT ;  /* 0x000000ff5200720c */ /* 0x000fe20003f45270 */
[----:B------:R-:W-:Y:S02]  /*7100*/  BSSY.RECONVERGENT B0, `(.L_x_105) ;  /* 0x0000006000007945 */ /* 0x000fe40003800200 */
[----:B------:R-:W-:Y:S01]  /*7110*/  UISETP.NE.AND UP0, UPT, UR48, 0x3, UPT ;  /* 0x000000033000788c */ /* 0x000fe2000bf05270 */
[----:B------:R-:W-:Y:S03]  /*7120*/  ISETP.NE.U32.OR P0, PT, R81, 0x1, !P2 ;  /* 0x000000015100780c */ /* 0x000fe60005705470 */
[----:B------:R-:W-:Y:S01]  /*7130*/  USEL UR60, UR48, URZ, UP0 ;  /* 0x000000ff303c7287 */ /* 0x000fe20008000000 */
[----:B------:R-:W-:Y:S11]  /*7140*/  @P1 BRA `(.L_x_106) ;  /* 0x0000000000041947 */ /* 0x000ff60003800000 */
[----:B------:R-:W-:Y:S04]  /*7150*/  DEPBAR.LE SB0, 0x1 ;  /* 0x000080400000791a */ /* 0x000fe80000000000 */
.L_x_106:
[----:B------:R-:W-:Y:S05]  /*7160*/  BSYNC.RECONVERGENT B0 ;  /* 0x0000000000007941 */ /* 0x000fea0003800200 */
.L_x_105:
[----:B------:R-:W-:Y:S01]  /*7170*/  BAR.SYNC.DEFER_BLOCKING 0x1, 0x80 ;  /* 0x0042000000007b1d */ /* 0x000fe20000010000 */
[----:B------:R-:W-:Y:S01]  /*7180*/  LEA R3, R84, UR50, 0x3 ;  /* 0x0000003254037c11 */ /* 0x000fe2000f8e18ff */
[----:B------:R-:W-:Y:S01]  /*7190*/  UISETP.NE.AND UP0, UPT, UR54, URZ, UPT ;  /* 0x000000ff3600728c */ /* 0x000fe2000bf05270 */
[----:B------:R-:W-:Y:S08]  /*71a0*/  @P0 SHF.L.U32 R4, R39, 0x1f, RZ ;  /* 0x0000001f27040819 */ /* 0x000ff000000006ff */
[----:B------:R-:W-:Y:S05]  /*71b0*/  BRA.U !UP0, `(.L_x_107) ;  /* 0x0000000108287547 */ /* 0x000fea000b800000 */
[----:B------:R-:W2:Y:S01]  /*71c0*/  S2R R0, SR_CgaCtaId ;  /* 0x0000000000007919 */ /* 0x000ea20000008800 */
[----:B------:R-:W-:Y:S01]  /*71d0*/  ISETP.NE.U32.OR P1, PT, R81, 0x1, !P2 ;  /* 0x000000015100780c */ /* 0x000fe20005725470 */
[----:B------:R-:W-:Y:S01]  /*71e0*/  IMAD.U32 R2, RZ, RZ, UR53 ;  /* 0x00000035ff027e24 */ /* 0x000fe2000f8e00ff */
[----:B------:R-:W-:Y:S04]  /*71f0*/  UIADD3 UR53, UPT, UPT, UR53, 0x1, URZ ;  /* 0x0000000135357890 */ /* 0x000fe8000fffe0ff */
[----:B------:R-:W-:Y:S04]  /*7200*/  UISETP.NE.AND UP0, UPT, UR53, 0x3, UPT ;  /* 0x000000033500788c */ /* 0x000fe8000bf05270 */
[----:B------:R-:W-:Y:S03]  /*7210*/  USEL UR53, UR53, URZ, UP0 ;  /* 0x000000ff35357287 */ /* 0x000fe60008000000 */
[----:B------:R-:W-:Y:S05]  /*7220*/  @P1 LEA R2, R2, UR50, 0x3 ;  /* 0x0000003202021c11 */ /* 0x000fea000f8e18ff */
[----:B------:R-:W-:Y:S05]  /*7230*/  @P1 VIADD R5, R2, 0xe8 ;  /* 0x000000e802051836 */ /* 0x000fea0000000000 */
[----:B--2---:R-:W-:Y:S04]  /*7240*/  @P1 PRMT R0, R0, 0x654, R5 ;  /* 0x0000065400001816 */ /* 0x004fe80000000005 */
[----:B------:R2:W-:Y:S03]  /*7250*/  @P1 SYNCS.ARRIVE.TRANS64.RED.A1T0 RZ, [R0+URZ], RZ ;  /* 0x000000ff00ff19a7 */ /* 0x0005e600081004ff */
.L_x_107:
[----:B------:R-:W3:Y:S01]  /*7260*/  @P0 SYNCS.PHASECHK.TRANS64.TRYWAIT P1, [R3+URZ+0xd0], R4 ;  /* 0x0000d004030005a7 */ /* 0x000ee200080211ff */
[----:B------:R-:W-:Y:S01]  /*7270*/  BSSY B1, `(.L_x_108) ;  /* 0x0000011000017945 */ /* 0x000fe20003800000 */
[----:B---3--:R-:W-:Y:S03]  /*7280*/  @P0 SEL R85, RZ, 0x1, !P1 ;  /* 0x00000001ff550807 */ /* 0x008fe60004800000 */
[----:B------:R-:W-:Y:S05]  /*7290*/  @!P0 BRA `(.L_x_109) ;  /* 0x0000000000388947 */ /* 0x000fea0003800000 */
[----:B------:R-:W-:Y:S01]  /*72a0*/  ISETP.NE.U32.AND P0, PT, R86, 0x1, PT ;  /* 0x000000015600780c */ /* 0x000fe20003f05070 */
[----:B------:R-:W-:Y:S01]  /*72b0*/  BSSY B0, `(.L_x_110) ;  /* 0x0000008000007945 */ /* 0x000fe20003800000 */
[----:B------:R-:W-:Y:S11]  /*72c0*/  ISETP.NE.AND P1, PT, R85, RZ, PT ;  /* 0x000000ff5500720c */ /* 0x000ff60003f25270 */
[----:B------:R-:W-:Y:S05]  /*72d0*/  @P0 IMAD R5, R84, 0x800, R75 ;  /* 0x0000080054050824 */ /* 0x000fea00078e024b */
[----:B------:R-:W-:Y:S01]  /*72e0*/  @P0 LEA R5, R5, UR50, 0x1 ;  /* 0x0000003205050c11 */ /* 0x000fe2000f8e08ff */
[----:B------:R-:W-:Y:S06]  /*72f0*/  @P1 BRA `(.L_x_111) ;  /* 0x00000000000c1947 */ /* 0x000fec0003800000 */
[----:B--2---:R-:W-:Y:S04]  /*7300*/  SHF.L.U32 R0, R39, 0x1f, RZ ;  /* 0x0000001f27007819 */ /* 0x004fe800000006ff */
[----:B------:R-:W2:Y:S02]  /*7310*/  SYNCS.PHASECHK.TRANS64.TRYWAIT P1, [R3+URZ+0xd0], R0 ;  /* 0x0000d000030075a7 */ /* 0x000ea400080211ff */
[----:B--2---:R-:W-:Y:S05]  /*7320*/  @!P1 BRA `(.L_x_112) ;  /* 0x0000001400a49947 */ /* 0x004fea0003800000 */
.L_x_111:
[----:B------:R-:W-:Y:S05]  /*7330*/  BSYNC B0 ;  /* 0x0000000000007941 */ /* 0x000fea0003800000 */
.L_x_110:
[----:B--2---:R-:W-:Y:S01]  /*7340*/  @P0 IADD3 R0, PT, PT, R88, R5, RZ ;  /* 0x0000000558000210 */ /* 0x004fe20007ffe0ff */
[----:B------:R-:W-:Y:S05]  /*7350*/  @P0 WARPSYNC.ALL ;  /* 0x0000000000000948 */ /* 0x000fea0003800000 */
[----:B------:R3:W4:Y:S04]  /*7360*/  @P0 LDSM.16.M88.4 R40, [R5+0x200] ;  /* 0x000200000528083b */ /* 0x0007280000000200 */
[----:B------:R3:W2:Y:S02]  /*7370*/  @P0 LDSM.16.M88.4 R48, [R0+0x200] ;  /* 0x000200000030083b */ /* 0x0006a40000000200 */
.L_x_109:
[----:B------:R-:W-:Y:S05]  /*7380*/  BSYNC B1 ;  /* 0x0000000000017941 */ /* 0x000fea0003800000 */
.L_x_108:
[----:B--23--:R-:W-:Y:S05]  /*7390*/  VIADD R0, R34, 0x20 ;  /* 0x0000002022007836 */ /* 0x00cfea0000000000 */
[----:B------:R-:W-:Y:S04]  /*73a0*/  SHF.R.U32.HI R0, RZ, 0x15, R0 ;  /* 0x00000015ff007819 */ /* 0x000fe80000011600 */
[----:B------:R-:W-:Y:S11]  /*73b0*/  LOP3.LUT P0, RZ, R0, 0x3, R77, 0x48, !PT ;  /* 0x0000000300ff7812 */ /* 0x000ff6000780484d */
[----:B------:R-:W-:Y:S02]  /*73c0*/  @!UPT UIADD3 URZ, UPT, UPT, URZ, URZ, URZ ;  /* 0x000000fffffff290 */ /* 0x000fe4000fffe0ff */
[----:B------:R-:W-:Y:S05]  /*73d0*/  @!P0 BRA `(.L_x_113) ;  /* 0x0000000000408947 */ /* 0x000fea0003800000 */
[----:B------:R-:W2:Y:S01]  /*73e0*/  LDCU.64 UR8, c[0x4][0x70] ;  /* 0x01000e00ff0877ac */ /* 0x000ea20008000a00 */
[----:B------:R-:W-:Y:S01]  /*73f0*/  MOV R3, 0x0 ;  /* 0x0000000000037802 */ /* 0x000fe20000000f00 */
[----:B------:R-:W-:Y:S02]  /*7400*/  HFMA2 R12, -RZ, RZ, 0, 5.9604644775390625e-08 ;  /* 0x00000001ff0c7431 */ /* 0x000fe400000001ff */
[----:B------:R-:W-:Y:S02]  /*7410*/  IMAD.MOV.U32 R8, RZ, RZ, 0x192 ;  /* 0x00000192ff087424 */ /* 0x000fe400078e00ff */
[----:B------:R-:W-:Y:S01]  /*7420*/  IMAD.MOV.U32 R13, RZ, RZ, RZ ;  /* 0x000000ffff0d7224 */ /* 0x000fe200078e00ff */
[----:B------:R-:W3:Y:S01]  /*7430*/  LDCU.64 UR6, c[0x4][0x78] ;  /* 0x01000f00ff0677ac */ /* 0x000ee20008000a00 */
[----:B------:R-:W1:Y:S01]  /*7440*/  LDC.64 R2, c[0x4][R3] ;  /* 0x0100000003027b82 */ /* 0x000e620000000a00 */
[----:B------:R-:W5:Y:S01]  /*7450*/  LDCU.64 UR4, c[0x4][0x10] ;  /* 0x01000200ff0477ac */ /* 0x000f620008000a00 */
[----:B--2---:R-:W-:Y:S01]  /*7460*/  MOV R5, UR9 ;  /* 0x0000000900057c02 */ /* 0x004fe20008000f00 */
[----:B------:R-:W-:Y:S01]  /*7470*/  IMAD.U32 R4, RZ, RZ, UR8 ;  /* 0x00000008ff047e24 */ /* 0x000fe2000f8e00ff */
[----:B---3--:R-:W-:Y:S01]  /*7480*/  MOV R7, UR7 ;  /* 0x0000000700077c02 */ /* 0x008fe20008000f00 */
[----:B------:R-:W-:Y:S01]  /*7490*/  IMAD.U32 R6, RZ, RZ, UR6 ;  /* 0x00000006ff067e24 */ /* 0x000fe2000f8e00ff */
[----:B-----5:R-:W-:Y:S01]  /*74a0*/  MOV R11, UR5 ;  /* 0x00000005000b7c02 */ /* 0x020fe20008000f00 */
[----:B------:R-:W-:Y:S02]  /*74b0*/  IMAD.U32 R10, RZ, RZ, UR4 ;  /* 0x00000004ff0a7e24 */ /* 0x000fe4000f8e00ff */
[----:B------:R-:W-:Y:S07]  /*74c0*/  LEPC R20, `(.L_x_113) ;  /* 0x000000001014794e */ /* 0x000fee0000000000 */
[----:B-1--4-:R-:W-:Y:S05]  /*74d0*/  CALL.ABS.NOINC R2 ;  /* 0x0000000002007343 */ /* 0x012fea0003c00000 */
.L_x_113:
[----:B------:R-:W-:Y:S01]  /*74e0*/  ISETP.NE.AND P0, PT, R76, RZ, PT ;  /* 0x000000ff4c00720c */ /* 0x000fe20003f05270 */
[----:B------:R-:W-:Y:S05]  /*74f0*/  WARPSYNC.ALL ;  /* 0x0000000000007948 */ /* 0x000fea0003800000 */
[----:B------:R-:W-:Y:S01]  /*7500*/  R2UR UR4, R34 ;  /* 0x00000000220472ca */ /* 0x000fe200000e0000 */
[----:B------:R-:W-:Y:S01]  /*7510*/  BSSY.RECONVERGENT B0, `(.L_x_114) ;  /* 0x0000054000007945 */ /* 0x000fe20003800200 */
[----:B------:R-:W-:Y:S02]  /*7520*/  R2UR UR5, R83 ;  /* 0x00000000530572ca */ /* 0x000fe400000e0000 */
[C---:B----4-:R-:W-:Y:S02]  /*7530*/  SHF.L.U32 R20, R40.reuse, 0x10, RZ ;  /* 0x0000001028147819 */ /* 0x050fe400000006ff */
[----:B------:R-:W-:Y:S02]  /*7540*/  LOP3.LUT R21, R40, 0xffff0000, RZ, 0xc0, !PT ;  /* 0xffff000028157812 */ /* 0x000fe400078ec0ff */
[C---:B------:R-:W-:Y:S02]  /*7550*/  SHF.L.U32 R36, R41.reuse, 0x10, RZ ;  /* 0x0000001029247819 */ /* 0x040fe400000006ff */
[----:B------:R-:W-:Y:S02]  /*7560*/  LOP3.LUT R38, R41, 0xffff0000, RZ, 0xc0, !PT ;  /* 0xffff000029267812 */ /* 0x000fe400078ec0ff */
[C---:B------:R-:W-:Y:S01]  /*7570*/  SHF.L.U32 R37, R42.reuse, 0x10, RZ ;  /* 0x000000102a257819 */ /* 0x040fe200000006ff */
[----:B------:R-:W2:Y:S01]  /*7580*/  LDTM.16dp256bit.x4 R4, tmem[UR4+0x20] ;  /* 0x00002004000479ee */ /* 0x000ea20008120000 */
[----:B------:R-:W-:Y:S01]  /*7590*/  LOP3.LUT R40, R42, 0xffff0000, RZ, 0xc0, !PT ;  /* 0xffff00002a287812 */ /* 0x000fe200078ec0ff */
[----:B------:R-:W-:Y:S01]  /*75a0*/  NOP ;  /* 0x0000000000007918 */ /* 0x000fe20000000000 */
[C---:B------:R-:W-:Y:S01]  /*75b0*/  SHF.L.U32 R39, R43.reuse, 0x10, RZ ;  /* 0x000000102b277819 */ /* 0x040fe200000006ff */
[----:B------:R-:W-:Y:S01]  /*75c0*/  UIADD3 UR5, UPT, UPT, UR5, 0x130, URZ ;  /* 0x0000013005057890 */ /* 0x000fe2000fffe0ff */
[----:B------:R-:W-:Y:S02]  /*75d0*/  LOP3.LUT R42, R43, 0xffff0000, RZ, 0xc0, !PT ;  /* 0xffff00002b2a7812 */ /* 0x000fe400078ec0ff */
[C---:B------:R-:W-:Y:S01]  /*75e0*/  SHF.L.U32 R41, R48.reuse, 0x10, RZ ;  /* 0x0000001030297819 */ /* 0x040fe200000006ff */
[----:B------:R-:W-:Y:S01]  /*75f0*/  UPRMT UR5, UR45, 0x654, UR5 ;  /* 0x000006542d057896 */ /* 0x000fe20008000005 */
[----:B-1----:R-:W-:Y:S02]  /*7600*/  LOP3.LUT R44, R48, 0xffff0000, RZ, 0xc0, !PT ;  /* 0xffff0000302c7812 */ /* 0x002fe400078ec0ff */
[C---:B------:R-:W-:Y:S02]  /*7610*/  SHF.L.U32 R43, R49.reuse, 0x10, RZ ;  /* 0x00000010312b7819 */ /* 0x040fe400000006ff */
[----:B------:R-:W-:Y:S02]  /*7620*/  LOP3.LUT R46, R49, 0xffff0000, RZ, 0xc0, !PT ;  /* 0xffff0000312e7812 */ /* 0x000fe400078ec0ff */
[----:B------:R-:W-:Y:S02]  /*7630*/  MOV R84, UR60 ;  /* 0x0000003c00547c02 */ /* 0x000fe40008000f00 */
[----:B--2---:R-:W-:Y:S01]  /*7640*/  SYNCS.ARRIVE.TRANS64.RED.A1T0 RZ, [UR5], RZ ;  /* 0x000000ffffff79a7 */ /* 0x004fe20008100405 */
[----:B------:R-:W-:Y:S02]  /*7650*/  SHF.L.U32 R45, R50, 0x10, RZ ;  /* 0x00000010322d7819 */ /* 0x000fe400000006ff */
[----:B------:R-:W-:Y:S02]  /*7660*/  LEA R83, R84, R75, 0xb ;  /* 0x0000004b54537211 */ /* 0x000fe400078e58ff */
[----:B------:R-:W-:Y:S02]  /*7670*/  LOP3.LUT R48, R50, 0xffff0000, RZ, 0xc0, !PT ;  /* 0xffff000032307812 */ /* 0x000fe400078ec0ff */
[----:B------:R-:W-:Y:S01]  /*7680*/  LEA R83, R83, UR50, 0x1 ;  /* 0x0000003253537c11 */ /* 0x000fe2000f8e08ff */
[C---:B------:R-:W-:Y:S01]  /*7690*/  FMUL R0, R33.reuse, R4 ;  /* 0x0000000421007220 */ /* 0x040fe20000400000 */
[C---:B------:R-:W-:Y:S01]  /*76a0*/  FMUL R2, R33.reuse, R5 ;  /* 0x0000000521027220 */ /* 0x040fe20000400000 */
[----:B------:R-:W-:Y:S01]  /*76b0*/  FMUL R3, R33, R6 ;  /* 0x0000000621037220 */ /* 0x000fe20000400000 */
[----:B------:R-:W-:Y:S01]  /*76c0*/  IADD3 R88, PT, PT, R88, 0x200, R83 ;  /* 0x0000020058587810 */ /* 0x000fe20007ffe053 */
[C---:B------:R-:W-:Y:S01]  /*76d0*/  FFMA R0, R35.reuse, R20, R0 ;  /* 0x0000001423007223 */ /* 0x040fe20000000000 */
[C---:B------:R-:W-:Y:S01]  /*76e0*/  FFMA R2, R35.reuse, R21, R2 ;  /* 0x0000001523027223 */ /* 0x040fe20000000002 */
[----:B------:R-:W-:Y:S01]  /*76f0*/  FFMA R3, R35, R36, R3 ;  /* 0x0000002423037223 */ /* 0x000fe20000000003 */
[C---:B------:R-:W-:Y:S01]  /*7700*/  FMUL R7, R33.reuse, R7 ;  /* 0x0000000721077220 */ /* 0x040fe20000400000 */
[C---:B------:R-:W-:Y:S01]  /*7710*/  FMUL R4, R33.reuse, R8 ;  /* 0x0000000821047220 */ /* 0x040fe20000400000 */
[----:B------:R-:W-:Y:S01]  /*7720*/  FMUL R5, R33, R9 ;  /* 0x0000000921057220 */ /* 0x000fe20000400000 */
[----:B------:R-:W-:Y:S01]  /*7730*/  F2FP.BF16.F32.PACK_AB R68, R2, R0 ;  /* 0x000000000244723e */ /* 0x000fe200000010ff */
[C---:B------:R-:W-:Y:S01]  /*7740*/  FFMA R7, R35.reuse, R38, R7 ;  /* 0x0000002623077223 */ /* 0x040fe20000000007 */
[C---:B------:R-:W-:Y:S01]  /*7750*/  FFMA R4, R35.reuse, R37, R4 ;  /* 0x0000002523047223 */ /* 0x040fe20000000004 */
[----:B------:R-:W-:Y:S01]  /*7760*/  FFMA R5, R35, R40, R5 ;  /* 0x0000002823057223 */ /* 0x000fe20000000005 */
[C---:B------:R-:W-:Y:S01]  /*7770*/  FMUL R6, R33.reuse, R10 ;  /* 0x0000000a21067220 */ /* 0x040fe20000400000 */
[C---:B------:R-:W-:Y:S01]  /*7780*/  FMUL R11, R33.reuse, R11 ;  /* 0x0000000b210b7220 */ /* 0x040fe20000400000 */
[C---:B------:R-:W-:Y:S01]  /*7790*/  FMUL R8, R33.reuse, R12 ;  /* 0x0000000c21087220 */ /* 0x040fe20000400000 */
[----:B------:R-:W-:Y:S01]  /*77a0*/  FMUL R9, R33, R13 ;  /* 0x0000000d21097220 */ /* 0x000fe20000400000 */
[----:B------:R-:W-:Y:S01]  /*77b0*/  FFMA R6, R35, R39, R6 ;  /* 0x0000002723067223 */ /* 0x000fe20000000006 */
[----:B------:R-:W-:Y:S01]  /*77c0*/  FMUL R10, R33, R14 ;  /* 0x0000000e210a7220 */ /* 0x000fe20000400000 */
[----:B------:R-:W-:Y:S01]  /*77d0*/  FFMA R11, R35, R42, R11 ;  /* 0x0000002a230b7223 */ /* 0x000fe2000000000b */
[----:B------:R-:W-:Y:S01]  /*77e0*/  FMUL R15, R33, R15 ;  /* 0x0000000f210f7220 */ /* 0x000fe20000400000 */
[----:B------:R-:W-:Y:S01]  /*77f0*/  FFMA R8, R35, R41, R8 ;  /* 0x0000002923087223 */ /* 0x000fe20000000008 */
[----:B------:R-:W-:Y:S01]  /*7800*/  FMUL R12, R33, R16 ;  /* 0x00000010210c7220 */ /* 0x000fe20000400000 */
[----:B------:R-:W-:Y:S01]  /*7810*/  FFMA R9, R35, R44, R9 ;  /* 0x0000002c23097223 */ /* 0x000fe20000000009 */
[----:B------:R-:W-:Y:S01]  /*7820*/  SHF.L.U32 R47, R51, 0x10, RZ ;  /* 0x00000010332f7819 */ /* 0x000fe200000006ff */
[----:B------:R-:W-:Y:S01]  /*7830*/  FMUL R13, R33, R17 ;  /* 0x00000011210d7220 */ /* 0x000fe20000400000 */
[----:B------:R-:W-:Y:S01]  /*7840*/  FFMA R10, R35, R43, R10 ;  /* 0x0000002b230a7223 */ /* 0x000fe2000000000a */
[----:B------:R-:W-:Y:S01]  /*7850*/  LOP3.LUT R50, R51, 0xffff0000, RZ, 0xc0, !PT ;  /* 0xffff000033327812 */ /* 0x000fe200078ec0ff */
[----:B------:R-:W-:Y:S01]  /*7860*/  FMUL R14, R33, R18 ;  /* 0x00000012210e7220 */ /* 0x000fe20000400000 */
[----:B------:R-:W-:Y:S01]  /*7870*/  FFMA R15, R35, R46, R15 ;  /* 0x0000002e230f7223 */ /* 0x000fe2000000000f */
        /* <DEDUP_REMOVED lines=24> */
[----:B------:R-:W-:Y:S02]  /*7a00*/  UIADD3 UR41, UPT, UPT, UR51, 0x20, URZ ;  /* 0x0000002033297890 */ /* 0x000fe4000fffe0ff */
[----:B------:R-:W-:Y:S02]  /*7a10*/  UIADD3 UR40, UPT, UPT, UR6, 0x200, URZ ;  /* 0x0000020006287890 */ /* 0x000fe4000fffe0ff */
[----:B------:R-:W-:Y:S09]  /*7a20*/  UIADD3.X UR5, UPT, UPT, URZ, UR59, URZ, UP0, !UPT ;  /* 0x0000003bff057290 */ /* 0x000ff200087fe4ff */
[----:B------:R2:W-:Y:S02]  /*7a30*/  UTMASTG.4D [UR40], [UR4] ;  /* 0x00000028040073b5 */ /* 0x0005e40008018000 */
[----:B--2---:R0:W-:Y:S02]  /*7a40*/  UTMACMDFLUSH ;  /* 0x00000000000079b7 */ /* 0x0041e40000000000 */
.L_x_115:
[----:B------:R-:W-:Y:S05]  /*7a50*/  BSYNC.RECONVERGENT B0 ;  /* 0x0000000000007941 */ /* 0x000fea0003800200 */
.L_x_114:
[----:B------:R-:W-:Y:S01]  /*7a60*/  UIADD3 UR57, UPT, UPT, UR60, 0x1, URZ ;  /* 0x000000013c397890 */ /* 0x000fe2000fffe0ff */
[----:B------:R-:W-:Y:S03]  /*7a70*/  BSSY.RECONVERGENT B0, `(.L_x_116) ;  /* 0x0000008000007945 */ /* 0x000fe60003800200 */
[----:B------:R-:W-:Y:S04]  /*7a80*/  UISETP.NE.AND UP0, UPT, UR57, 0x3, UPT ;  /* 0x000000033900788c */ /* 0x000fe8000bf05270 */
[----:B------:R-:W-:Y:S02]  /*7a90*/  UISETP.EQ.XOR UP1, UPT, UR48, 0x3, !UP0 ;  /* 0x000000033000788c */ /* 0x000fe4000c722a70 */
[----:B------:R-:W-:Y:S02]  /*7aa0*/  USEL UR57, UR57, URZ, UP0 ;  /* 0x000000ff39397287 */ /* 0x000fe40008000000 */
[----:B------:R-:W-:Y:S04]  /*7ab0*/  USEL UR4, URZ, 0x1, !UP1 ;  /* 0x00000001ff047887 */ /* 0x000fe8000c800000 */
[----:B------:R-:W-:Y:S01]  /*7ac0*/  ULOP3.LUT UR55, UR55, UR4, URZ, 0x3c, !UPT ;  /* 0x0000000437377292 */ /* 0x000fe2000f8e3cff */
[----:B------:R-:W-:Y:S11]  /*7ad0*/  @P0 BRA `(.L_x_117) ;  /* 0x0000000000040947 */ /* 0x000ff60003800000 */
[----:B------:R-:W-:Y:S04]  /*7ae0*/  DEPBAR.LE SB0, 0x1 ;  /* 0x000080400000791a */ /* 0x000fe80000000000 */
.L_x_117:
[----:B------:R-:W-:Y:S05]  /*7af0*/  BSYNC.RECONVERGENT B0 ;  /* 0x0000000000007941 */ /* 0x000fea0003800200 */
.L_x_116:
[----:B------:R-:W-:Y:S01]  /*7b00*/  BAR.SYNC.DEFER_BLOCKING 0x1, 0x80 ;  /* 0x0042000000007b1d */ /* 0x000fe20000010000 */
[----:B------:R-:W-:Y:S01]  /*7b10*/  UISETP.NE.AND UP0, UPT, UR54, -0x2, UPT ;  /* 0xfffffffe3600788c */ /* 0x000fe2000bf05270 */
[----:B------:R-:W-:Y:S08]  /*7b20*/  IADD3 R0, PT, PT, R30, 0x1, RZ ;  /* 0x000000011e007810 */ /* 0x000ff00007ffe0ff */
[----:B------:R-:W-:Y:S05]  /*7b30*/  BRA.U !UP0, `(.L_x_118) ;  /* 0x00000001082c7547 */ /* 0x000fea000b800000 */
[----:B------:R-:W2:Y:S01]  /*7b40*/  S2R R2, SR_CgaCtaId ;  /* 0x0000000000027919 */ /* 0x000ea20000008800 */
[----:B------:R-:W-:Y:S01]  /*7b50*/  ISETP.NE.AND P0, PT, R82, RZ, PT ;  /* 0x000000ff5200720c */ /* 0x000fe20003f05270 */
[----:B------:R-:W-:Y:S01]  /*7b60*/  IMAD.U32 R3, RZ, RZ, UR53 ;  /* 0x00000035ff037e24 */ /* 0x000fe2000f8e00ff */
[----:B------:R-:W-:Y:S02]  /*7b70*/  UIADD3 UR53, UPT, UPT, UR53, 0x1, URZ ;  /* 0x0000000135357890 */ /* 0x000fe4000fffe0ff */
[----:B------:R-:W-:Y:S02]  /*7b80*/  ISETP.NE.U32.OR P0, PT, R81, 0x1, !P0 ;  /* 0x000000015100780c */ /* 0x000fe40004705470 */
[----:B------:R-:W-:Y:S04]  /*7b90*/  UISETP.NE.AND UP0, UPT, UR53, 0x3, UPT ;  /* 0x000000033500788c */ /* 0x000fe8000bf05270 */
[----:B------:R-:W-:Y:S07]  /*7ba0*/  USEL UR53, UR53, URZ, UP0 ;  /* 0x000000ff35357287 */ /* 0x000fee0008000000 */
[----:B------:R-:W-:Y:S05]  /*7bb0*/  @P0 LEA R3, R3, UR50, 0x3 ;  /* 0x0000003203030c11 */ /* 0x000fea000f8e18ff */
[----:B------:R-:W-:Y:S05]  /*7bc0*/  @P0 VIADD R3, R3, 0xe8 ;  /* 0x000000e803030836 */ /* 0x000fea0000000000 */
[----:B--2---:R-:W-:Y:S04]  /*7bd0*/  @P0 PRMT R2, R2, 0x654, R3 ;  /* 0x0000065402020816 */ /* 0x004fe80000000003 */
[----:B------:R2:W-:Y:S03]  /*7be0*/  @P0 SYNCS.ARRIVE.TRANS64.RED.A1T0 RZ, [R2+URZ], RZ ;  /* 0x000000ff02ff09a7 */ /* 0x0005e600081004ff */
.L_x_118:
[----:B------:R-:W-:Y:S01]  /*7bf0*/  LOP3.LUT P0, RZ, R62, 0x1, RZ, 0xc0, !PT ;  /* 0x000000013eff7812 */ /* 0x000fe2000780c0ff */
[----:B------:R-:W-:Y:S01]  /*7c00*/  UIADD3 UR54, UPT, UPT, UR54, 0x2, URZ ;  /* 0x0000000236367890 */ /* 0x000fe2000fffe0ff */
[C---:B------:R-:W-:Y:S01]  /*7c10*/  ISETP.NE.AND P1, PT, R0.reuse, 0x2, PT ;  /* 0x000000020000780c */ /* 0x040fe20003f25270 */
[----:B------:R-:W-:Y:S01]  /*7c20*/  UMOV UR48, UR52 ;  /* 0x0000003400307c82 */ /* 0x000fe20008000000 */
[----:B------:R-:W-:Y:S01]  /*7c30*/  LOP3.LUT R73, R73, 0x1, RZ, 0x3c, !PT ;  /* 0x0000000149497812 */ /* 0x000fe200078e3cff */
[----:B------:R-:W-:Y:S01]  /*7c40*/  IMAD.IADD R19, R29, 0x1, R58 ;  /* 0x000000011d137824 */ /* 0x000fe200078e023a */
[----:B------:R-:W-:Y:S01]  /*7c50*/  SEL R3, RZ, 0x1, P1 ;  /* 0x00000001ff037807 */ /* 0x000fe20000800000 */
[----:B------:R-:W-:Y:S01]  /*7c60*/  IMAD.IADD R37, R31, 0x1, R64 ;  /* 0x000000011f257824 */ /* 0x000fe200078e0240 */
[----:B------:R-:W-:Y:S02]  /*7c70*/  SEL R30, R0, RZ, P1 ;  /* 0x000000ff001e7207 */ /* 0x000fe40000800000 */
[----:B------:R-:W-:Y:S03]  /*7c80*/  LOP3.LUT R74, R74, R3, RZ, 0x3c, !PT ;  /* 0x000000034a4a7212 */ /* 0x000fe600078e3cff */
[----:B------:R-:W-:Y:S05]  /*7c90*/  @P0 BRA `(.L_x_119) ;  /* 0xffffffdc00240947 */ /* 0x000fea000383ffff */
[----:B------:R-:W-:-:S09]  /*7ca0*/  UISETP.NE.AND UP0, UPT, UR49, URZ, UPT ;  /* 0x000000ff3100728c */ /* 0x000fd2000bf05270 */
[----:B------:R-:W-:Y:S05]  /*7cb0*/  BRA.U !UP0, `(.L_x_120) ;  /* 0x0000000108487547 */ /* 0x000fea000b800000 */
[----:B------:R-:W3:Y:S02]  /*7cc0*/  LDCU.64 UR4, c[0x0][0x890] ;  /* 0x00011200ff0477ac */ /* 0x000ee40008000a00 */
[----:B---3--:R-:W-:-:S04]  /*7cd0*/  UISETP.NE.U32.AND UP0, UPT, UR4, URZ, UPT ;  /* 0x000000ff0400728c */ /* 0x008fc8000bf05070 */
[----:B------:R-:W-:-:S09]  /*7ce0*/  UISETP.NE.AND.EX UP0, UPT, UR5, URZ, UPT, UP0 ;  /* 0x000000ff0500728c */ /* 0x000fd2000bf05300 */
[----:B------:R-:W-:Y:S05]  /*7cf0*/  BRA.U UP0, `(.L_x_121) ;  /* 0x00000001000c7547 */ /* 0x000fea000b800000 */
[----:B------:R-:W-:-:S13]  /*7d00*/  FSETP.NEU.AND P0, PT, R35, RZ, PT ;  /* 0x000000ff2300720b */ /* 0x000fda0003f0d000 */
[----:B------:R-:W-:Y:S05]  /*7d10*/  @!P0 EXIT ;  /* 0x000000000000894d */ /* 0x000fea0003800000 */
[----:B------:R-:W-:Y:S05]  /*7d20*/  BRA `(.L_x_120) ;  /* 0x00000000002c7947 */ /* 0x000fea0003800000 */
.L_x_121:
[----:B------:R-:W-:Y:S01]  /*7d30*/  ISETP.NE.AND P0, PT, R80, RZ, PT ;  /* 0x000000ff5000720c */ /* 0x000fe20003f05270 */
[----:B------:R-:W-:-:S12]  /*7d40*/  BSSY.RECONVERGENT B0, `(.L_x_120) ;  /* 0x0000009000007945 */ /* 0x000fd80003800200 */
[----:B------:R-:W-:Y:S05]  /*7d50*/  @P0 BRA `(.L_x_122) ;  /* 0x0000000000140947 */ /* 0x000fea0003800000 */
[----:B------:R-:W3:Y:S02]  /*7d60*/  LDCU.64 UR4, c[0x0][0x888] ;  /* 0x00011100ff0477ac */ /* 0x000ee40008000a00 */
[----:B---3--:R-:W-:-:S04]  /*7d70*/  ISETP.NE.U32.AND P0, PT, RZ, UR4, PT ;  /* 0x00000004ff007c0c */ /* 0x008fc8000bf05070 */
[----:B------:R-:W-:-:S13]  /*7d80*/  ISETP.NE.AND.EX P0, PT, RZ, UR5, PT, P0 ;  /* 0x00000005ff007c0c */ /* 0x000fda000bf05300 */
[----:B------:R-:W-:Y:S05]  /*7d90*/  @!P0 EXIT ;  /* 0x000000000000894d */ /* 0x000fea0003800000 */
[----:B------:R-:W-:Y:S05]  /*7da0*/  BRA `(.L_x_123) ;  /* 0x0000000000087947 */ /* 0x000fea0003800000 */
.L_x_122:
[----:B------:R-:W-:-:S13]  /*7db0*/  FSETP.NEU.AND P0, PT, R35, RZ, PT ;  /* 0x000000ff2300720b */ /* 0x000fda0003f0d000 */
[----:B------:R-:W-:Y:S05]  /*7dc0*/  @!P0 EXIT ;  /* 0x000000000000894d */ /* 0x000fea0003800000 */
.L_x_123:
[----:B------:R-:W-:Y:S05]  /*7dd0*/  BSYNC.RECONVERGENT B0 ;  /* 0x0000000000007941 */ /* 0x000fea0003800200 */
.L_x_120:
[----:B------:R-:W-:Y:S01]  /*7de0*/  ULEA UR4, UR53, UR50, 0x3 ;  /* 0x0000003235047291 */ /* 0x000fe2000f8e18ff */
[----:B------:R-:W-:-:S04]  /*7df0*/  DEPBAR.LE SB0, 0x0 ;  /* 0x000080000000791a */ /* 0x000fc80000000000 */
[----:B------:R-:W-:-:S04]  /*7e00*/  UIADD3 UR4, UPT, UPT, UR4, 0xe8, URZ ;  /* 0x000000e804047890 */ /* 0x000fc8000fffe0ff */
[----:B------:R-:W-:-:S09]  /*7e10*/  UPRMT UR4, UR45, 0x654, UR4 ;  /* 0x000006542d047896 */ /* 0x000fd20008000004 */
[----:B------:R-:W-:Y:S01]  /*7e20*/  SYNCS.ARRIVE.TRANS64.RED.A1T0 RZ, [UR4], RZ ;  /* 0x000000ffffff79a7 */ /* 0x000fe20008100404 */
[----:B------:R-:W-:Y:S05]  /*7e30*/  EXIT ;  /* 0x000000000000794d */ /* 0x000fea0003800000 */
.L_x_25:
[----:B------:R-:W-:Y:S07]  /*7e40*/  MOV R3, UR29 ;  /* 0x0000001d00037c02 */ /* 0x000fee0008000f00 */
.L_x_124:
[----:B--2---:R2:W3:Y:S02]  /*7e50*/  SYNCS.PHASECHK.TRANS64.TRYWAIT P0, [R3+URZ+0x68], R6 ;  /* 0x00006806030075a7 */ /* 0x0044e400080011ff */
[----:B---3--:R-:W-:Y:S05]  /*7e60*/  @!P0 NANOSLEEP.SYNCS 0x989680 ;  /* 0x009896800000895d */ /* 0x008fea0003900000 */
[----:B------:R-:W3:Y:S02]  /*7e70*/  @!P0 SYNCS.PHASECHK.TRANS64 P0, [R3+URZ+0x68], R6 ;  /* 0x00006806030085a7 */ /* 0x000ee400080010ff */
[----:B---3--:R-:W-:Y:S05]  /*7e80*/  @!P0 BRA `(.L_x_124) ;  /* 0xfffffffc00f08947 */ /* 0x008fea000383ffff */
[----:B------:R-:W-:Y:S05]  /*7e90*/  BRA `(.L_x_24) ;  /* 0xffffff9c00687947 */ /* 0x000fea000383ffff */
.L_x_32:
[----:B------:R-:W-:Y:S07]  /*7ea0*/  MOV R3, UR33 ;  /* 0x0000002100037c02 */ /* 0x000fee0008000f00 */
.L_x_125:
[----:B--2---:R2:W1:Y:S02]  /*7eb0*/  SYNCS.PHASECHK.TRANS64.TRYWAIT P0, [R3+URZ+0x68], R6 ;  /* 0x00006806030075a7 */ /* 0x00446400080011ff */
[----:B-1----:R-:W-:Y:S05]  /*7ec0*/  @!P0 NANOSLEEP.SYNCS 0x989680 ;  /* 0x009896800000895d */ /* 0x002fea0003900000 */
[----:B------:R-:W1:Y:S02]  /*7ed0*/  @!P0 SYNCS.PHASECHK.TRANS64 P0, [R3+URZ+0x68], R6 ;  /* 0x00006806030085a7 */ /* 0x000e6400080010ff */
[----:B-1----:R-:W-:Y:S05]  /*7ee0*/  @!P0 BRA `(.L_x_125) ;  /* 0xfffffffc00f08947 */ /* 0x002fea000383ffff */
[----:B------:R-:W-:Y:S05]  /*7ef0*/  BRA `(.L_x_31) ;  /* 0xffffffa000a87947 */ /* 0x000fea000383ffff */
.L_x_37:
[----:B-1----:R-:W-:-:S07]  /*7f00*/  MOV R2, UR37 ;  /* 0x0000002500027c02 */ /* 0x002fce0008000f00 */
.L_x_126:
[----:B-1----:R1:W3:Y:S02]  /*7f10*/  SYNCS.PHASECHK.TRANS64.TRYWAIT P0, [R2+URZ+0x110], R3 ;  /* 0x00011003020075a7 */ /* 0x0022e400080011ff */
[----:B---3--:R-:W-:Y:S05]  /*7f20*/  @!P0 NANOSLEEP.SYNCS 0x989680 ;  /* 0x009896800000895d */ /* 0x008fea0003900000 */
[----:B------:R-:W3:Y:S02]  /*7f30*/  @!P0 SYNCS.PHASECHK.TRANS64 P0, [R2+URZ+0x110], R3 ;  /* 0x00011003020085a7 */ /* 0x000ee400080010ff */
[----:B---3--:R-:W-:Y:S05]  /*7f40*/  @!P0 BRA `(.L_x_126) ;  /* 0xfffffffc00f08947 */ /* 0x008fea000383ffff */
[----:B------:R-:W-:Y:S05]  /*7f50*/  BRA `(.L_x_127) ;  /* 0xffffffa400987947 */ /* 0x000fea000383ffff */
.L_x_41:
[----:B------:R-:W-:-:S07]  /*7f60*/  MOV R0, UR4 ;  /* 0x0000000400007c02 */ /* 0x000fce0008000f00 */
.L_x_128:
[----:B-1----:R1:W2:Y:S02]  /*7f70*/  SYNCS.PHASECHK.TRANS64.TRYWAIT P0, [R0+URZ], R3 ;  /* 0x00000003000075a7 */ /* 0x0022a400080011ff */
[----:B--2---:R-:W-:Y:S05]  /*7f80*/  @!P0 NANOSLEEP.SYNCS 0x989680 ;  /* 0x009896800000895d */ /* 0x004fea0003900000 */
[----:B------:R-:W2:Y:S02]  /*7f90*/  @!P0 SYNCS.PHASECHK.TRANS64 P0, [R0+URZ], R3 ;  /* 0x00000003000085a7 */ /* 0x000ea400080010ff */
[----:B--2---:R-:W-:Y:S05]  /*7fa0*/  @!P0 BRA `(.L_x_128) ;  /* 0xfffffffc00f08947 */ /* 0x004fea000383ffff */
[----:B------:R-:W-:Y:S05]  /*7fb0*/  BRA `(.L_x_129) ;  /* 0xffffffa800e87947 */ /* 0x000fea000383ffff */
.L_x_42:
[----:B------:R-:W-:-:S07]  /*7fc0*/  MOV R0, UR4 ;  /* 0x0000000400007c02 */ /* 0x000fce0008000f00 */
.L_x_130:
[----:B-1----:R1:W2:Y:S02]  /*7fd0*/  SYNCS.PHASECHK.TRANS64.TRYWAIT P0, [R0+URZ], R3 ;  /* 0x00000003000075a7 */ /* 0x0022a400080011ff */
[----:B--2---:R-:W-:Y:S05]  /*7fe0*/  @!P0 NANOSLEEP.SYNCS 0x989680 ;  /* 0x009896800000895d */ /* 0x004fea0003900000 */
[----:B------:R-:W2:Y:S02]  /*7ff0*/  @!P0 SYNCS.PHASECHK.TRANS64 P0, [R0+URZ], R3 ;  /* 0x00000003000085a7 */ /* 0x000ea400080010ff */
[----:B--2---:R-:W-:Y:S05]  /*8000*/  @!P0 BRA `(.L_x_130) ;  /* 0xfffffffc00f08947 */ /* 0x004fea000383ffff */
[----:B------:R-:W-:Y:S05]  /*8010*/  BRA `(.L_x_131) ;  /* 0xffffffa800f47947 */ /* 0x000fea000383ffff */
.L_x_43:
[----:B------:R-:W-:-:S07]  /*8020*/  MOV R0, UR4 ;  /* 0x0000000400007c02 */ /* 0x000fce0008000f00 */
.L_x_132:
[----:B-1----:R1:W2:Y:S02]  /*8030*/  SYNCS.PHASECHK.TRANS64.TRYWAIT P0, [R0+URZ], R3 ;  /* 0x00000003000075a7 */ /* 0x0022a400080011ff */
[----:B--2---:R-:W-:Y:S05]  /*8040*/  @!P0 NANOSLEEP.SYNCS 0x989680 ;  /* 0x009896800000895d */ /* 0x004fea0003900000 */
[----:B------:R-:W2:Y:S02]  /*8050*/  @!P0 SYNCS.PHASECHK.TRANS64 P0, [R0+URZ], R3 ;  /* 0x00000003000085a7 */ /* 0x000ea400080010ff */
[----:B--2---:R-:W-:Y:S05]  /*8060*/  @!P0 BRA `(.L_x_132) ;  /* 0xfffffffc00f08947 */ /* 0x004fea000383ffff */
[----:B------:R-:W-:Y:S05]  /*8070*/  BRA `(.L_x_133) ;  /* 0xffffffac00007947 */ /* 0x000fea000383ffff */
.L_x_44:
[----:B------:R-:W-:-:S07]  /*8080*/  MOV R0, UR4 ;  /* 0x0000000400007c02 */ /* 0x000fce0008000f00 */
.L_x_134:
[----:B-1----:R1:W2:Y:S02]  /*8090*/  SYNCS.PHASECHK.TRANS64.TRYWAIT P0, [R0+URZ], R3 ;  /* 0x00000003000075a7 */ /* 0x0022a400080011ff */
[----:B--2---:R-:W-:Y:S05]  /*80a0*/  @!P0 NANOSLEEP.SYNCS 0x989680 ;  /* 0x009896800000895d */ /* 0x004fea0003900000 */
[----:B------:R-:W2:Y:S02]  /*80b0*/  @!P0 SYNCS.PHASECHK.TRANS64 P0, [R0+URZ], R3 ;  /* 0x00000003000085a7 */ /* 0x000ea400080010ff */
[----:B--2---:R-:W-:Y:S05]  /*80c0*/  @!P0 BRA `(.L_x_134) ;  /* 0xfffffffc00f08947 */ /* 0x004fea000383ffff */
[----:B------:R-:W-:Y:S05]  /*80d0*/  BRA `(.L_x_135) ;  /* 0xffffffac000c7947 */ /* 0x000fea000383ffff */
.L_x_45:
[----:B------:R-:W-:-:S07]  /*80e0*/  MOV R0, UR4 ;  /* 0x0000000400007c02 */ /* 0x000fce0008000f00 */
.L_x_136:
[----:B-1----:R1:W2:Y:S02]  /*80f0*/  SYNCS.PHASECHK.TRANS64.TRYWAIT P0, [R0+URZ], R3 ;  /* 0x00000003000075a7 */ /* 0x0022a400080011ff */
[----:B--2---:R-:W-:Y:S05]  /*8100*/  @!P0 NANOSLEEP.SYNCS 0x989680 ;  /* 0x009896800000895d */ /* 0x004fea0003900000 */
[----:B------:R-:W2:Y:S02]  /*8110*/  @!P0 SYNCS.PHASECHK.TRANS64 P0, [R0+URZ], R3 ;  /* 0x00000003000085a7 */ /* 0x000ea400080010ff */
[----:B--2---:R-:W-:Y:S05]  /*8120*/  @!P0 BRA `(.L_x_136) ;  /* 0xfffffffc00f08947 */ /* 0x004fea000383ffff */
[----:B------:R-:W-:Y:S05]  /*8130*/  BRA `(.L_x_137) ;  /* 0xffffffac00187947 */ /* 0x000fea000383ffff */
.L_x_46:
[----:B------:R-:W-:-:S07]  /*8140*/  MOV R0, UR4 ;  /* 0x0000000400007c02 */ /* 0x000fce0008000f00 */
.L_x_138:
[----:B-1----:R1:W2:Y:S02]  /*8150*/  SYNCS.PHASECHK.TRANS64.TRYWAIT P0, [R0+URZ], R3 ;  /* 0x00000003000075a7 */ /* 0x0022a400080011ff */
[----:B--2---:R-:W-:Y:S05]  /*8160*/  @!P0 NANOSLEEP.SYNCS 0x989680 ;  /* 0x009896800000895d */ /* 0x004fea0003900000 */
[----:B------:R-:W2:Y:S02]  /*8170*/  @!P0 SYNCS.PHASECHK.TRANS64 P0, [R0+URZ], R3 ;  /* 0x00000003000085a7 */ /* 0x000ea400080010ff */
[----:B--2---:R-:W-:Y:S05]  /*8180*/  @!P0 BRA `(.L_x_138) ;  /* 0xfffffffc00f08947 */ /* 0x004fea000383ffff */
[----:B------:R-:W-:Y:S05]  /*8190*/  BRA `(.L_x_139) ;  /* 0xffffffac00247947 */ /* 0x000fea000383ffff */
.L_x_47:
[----:B------:R-:W-:-:S07]  /*81a0*/  MOV R0, UR4 ;  /* 0x0000000400007c02 */ /* 0x000fce0008000f00 */
.L_x_140:
[----:B-1----:R1:W2:Y:S02]  /*81b0*/  SYNCS.PHASECHK.TRANS64.TRYWAIT P0, [R0+URZ], R3 ;  /* 0x00000003000075a7 */ /* 0x0022a400080011ff */
[----:B--2---:R-:W-:Y:S05]  /*81c0*/  @!P0 NANOSLEEP.SYNCS 0x989680 ;  /* 0x009896800000895d */ /* 0x004fea0003900000 */
[----:B------:R-:W2:Y:S02]  /*81d0*/  @!P0 SYNCS.PHASECHK.TRANS64 P0, [R0+URZ], R3 ;  /* 0x00000003000085a7 */ /* 0x000ea400080010ff */
[----:B--2---:R-:W-:Y:S05]  /*81e0*/  @!P0 BRA `(.L_x_140) ;  /* 0xfffffffc00f08947 */ /* 0x004fea000383ffff */
[----:B------:R-:W-:Y:S05]  /*81f0*/  BRA `(.L_x_141) ;  /* 0xffffffac00307947 */ /* 0x000fea000383ffff */
.L_x_48:
[----:B------:R-:W-:-:S07]  /*8200*/  MOV R0, UR4 ;  /* 0x0000000400007c02 */ /* 0x000fce0008000f00 */
.L_x_142:
[----:B-1----:R1:W2:Y:S02]  /*8210*/  SYNCS.PHASECHK.TRANS64.TRYWAIT P0, [R0+URZ], R3 ;  /* 0x00000003000075a7 */ /* 0x0022a400080011ff */
[----:B--2---:R-:W-:Y:S05]  /*8220*/  @!P0 NANOSLEEP.SYNCS 0x989680 ;  /* 0x009896800000895d */ /* 0x004fea0003900000 */
[----:B------:R-:W2:Y:S02]  /*8230*/  @!P0 SYNCS.PHASECHK.TRANS64 P0, [R0+URZ], R3 ;  /* 0x00000003000085a7 */ /* 0x000ea400080010ff */
[----:B--2---:R-:W-:Y:S05]  /*8240*/  @!P0 BRA `(.L_x_142) ;  /* 0xfffffffc00f08947 */ /* 0x004fea000383ffff */
[----:B------:R-:W-:Y:S05]  /*8250*/  BRA `(.L_x_143) ;  /* 0xffffffac003c7947 */ /* 0x000fea000383ffff */
.L_x_49:
[----:B------:R-:W-:-:S07]  /*8260*/  MOV R0, UR4 ;  /* 0x0000000400007c02 */ /* 0x000fce0008000f00 */
.L_x_144:
[----:B-1----:R1:W2:Y:S02]  /*8270*/  SYNCS.PHASECHK.TRANS64.TRYWAIT P0, [R0+URZ], R3 ;  /* 0x00000003000075a7 */ /* 0x0022a400080011ff */
[----:B--2---:R-:W-:Y:S05]  /*8280*/  @!P0 NANOSLEEP.SYNCS 0x989680 ;  /* 0x009896800000895d */ /* 0x004fea0003900000 */
[----:B------:R-:W2:Y:S02]  /*8290*/  @!P0 SYNCS.PHASECHK.TRANS64 P0, [R0+URZ], R3 ;  /* 0x00000003000085a7 */ /* 0x000ea400080010ff */
[----:B--2---:R-:W-:Y:S05]  /*82a0*/  @!P0 BRA `(.L_x_144) ;  /* 0xfffffffc00f08947 */ /* 0x004fea000383ffff */
[----:B------:R-:W-:Y:S05]  /*82b0*/  BRA `(.L_x_145) ;  /* 0xffffffac00487947 */ /* 0x000fea000383ffff */
.L_x_50:
[----:B------:R-:W-:-:S07]  /*82c0*/  MOV R0, UR4 ;  /* 0x0000000400007c02 */ /* 0x000fce0008000f00 */
.L_x_146:
[----:B-1----:R1:W2:Y:S02]  /*82d0*/  SYNCS.PHASECHK.TRANS64.TRYWAIT P0, [R0+URZ], R3 ;  /* 0x00000003000075a7 */ /* 0x0022a400080011ff */
[----:B--2---:R-:W-:Y:S05]  /*82e0*/  @!P0 NANOSLEEP.SYNCS 0x989680 ;  /* 0x009896800000895d */ /* 0x004fea0003900000 */
[----:B------:R-:W2:Y:S02]  /*82f0*/  @!P0 SYNCS.PHASECHK.TRANS64 P0, [R0+URZ], R3 ;  /* 0x00000003000085a7 */ /* 0x000ea400080010ff */
[----:B--2---:R-:W-:Y:S05]  /*8300*/  @!P0 BRA `(.L_x_146) ;  /* 0xfffffffc00f08947 */ /* 0x004fea000383ffff */
[----:B------:R-:W-:Y:S05]  /*8310*/  BRA `(.L_x_147) ;  /* 0xffffffac00547947 */ /* 0x000fea000383ffff */
.L_x_51:
[----:B------:R-:W-:-:S07]  /*8320*/  MOV R0, UR4 ;  /* 0x0000000400007c02 */ /* 0x000fce0008000f00 */
.L_x_148:
[----:B-1----:R1:W2:Y:S02]  /*8330*/  SYNCS.PHASECHK.TRANS64.TRYWAIT P0, [R0+URZ], R3 ;  /* 0x00000003000075a7 */ /* 0x0022a400080011ff */
[----:B--2---:R-:W-:Y:S05]  /*8340*/  @!P0 NANOSLEEP.SYNCS 0x989680 ;  /* 0x009896800000895d */ /* 0x004fea0003900000 */
[----:B------:R-:W2:Y:S02]  /*8350*/  @!P0 SYNCS.PHASECHK.TRANS64 P0, [R0+URZ], R3 ;  /* 0x00000003000085a7 */ /* 0x000ea400080010ff */
[----:B--2---:R-:W-:Y:S05]  /*8360*/  @!P0 BRA `(.L_x_148) ;  /* 0xfffffffc00f08947 */ /* 0x004fea000383ffff */
[----:B------:R-:W-:Y:S05]  /*8370*/  BRA `(.L_x_149) ;  /* 0xffffffac00607947 */ /* 0x000fea000383ffff */
.L_x_52:
[----:B------:R-:W-:-:S07]  /*8380*/  MOV R0, UR4 ;  /* 0x0000000400007c02 */ /* 0x000fce0008000f00 */
.L_x_150:
[----:B-1----:R1:W2:Y:S02]  /*8390*/  SYNCS.PHASECHK.TRANS64.TRYWAIT P0, [R0+URZ], R3 ;  /* 0x00000003000075a7 */ /* 0x0022a400080011ff */
[----:B--2---:R-:W-:Y:S05]  /*83a0*/  @!P0 NANOSLEEP.SYNCS 0x989680 ;  /* 0x009896800000895d */ /* 0x004fea0003900000 */
[----:B------:R-:W2:Y:S02]  /*83b0*/  @!P0 SYNCS.PHASECHK.TRANS64 P0, [R0+URZ], R3 ;  /* 0x00000003000085a7 */ /* 0x000ea400080010ff */
[----:B--2---:R-:W-:Y:S05]  /*83c0*/  @!P0 BRA `(.L_x_150) ;  /* 0xfffffffc00f08947 */ /* 0x004fea000383ffff */
[----:B------:R-:W-:Y:S05]  /*83d0*/  BRA `(.L_x_151) ;  /* 0xffffffac006c7947 */ /* 0x000fea000383ffff */
.L_x_55:
[----:B------:R-:W-:-:S07]  /*83e0*/  MOV R4, UR45 ;  /* 0x0000002d00047c02 */ /* 0x000fce0008000f00 */
.L_x_152:
[----:B--2---:R2:W3:Y:S02]  /*83f0*/  SYNCS.PHASECHK.TRANS64.TRYWAIT P1, [R4+URZ+0x118], R7 ;  /* 0x00011807040075a7 */ /* 0x0044e400080211ff */
[----:B---3--:R-:W-:Y:S05]  /*8400*/  @!P1 NANOSLEEP.SYNCS 0x989680 ;  /* 0x009896800000995d */ /* 0x008fea0003900000 */
[----:B------:R-:W3:Y:S02]  /*8410*/  @!P1 SYNCS.PHASECHK.TRANS64 P1, [R4+URZ+0x118], R7 ;  /* 0x00011807040095a7 */ /* 0x000ee400080210ff */
[----:B---3--:R-:W-:Y:S05]  /*8420*/  @!P1 BRA `(.L_x_152) ;  /* 0xfffffffc00f09947 */ /* 0x008fea000383ffff */
[----:B------:R-:W-:Y:S05]  /*8430*/  BRA `(.L_x_153) ;  /* 0xffffffac00d07947 */ /* 0x000fea000383ffff */
.L_x_56:
[----:B--2---:R-:W-:-:S07]  /*8440*/  MOV R4, UR45 ;  /* 0x0000002d00047c02 */ /* 0x004fce0008000f00 */
.L_x_154:
[----:B--2---:R2:W3:Y:S02]  /*8450*/  SYNCS.PHASECHK.TRANS64.TRYWAIT P1, [R4+URZ+0x110], R5 ;  /* 0x00011005040075a7 */ /* 0x0044e400080211ff */
[----:B---3--:R-:W-:Y:S05]  /*8460*/  @!P1 NANOSLEEP.SYNCS 0x989680 ;  /* 0x009896800000995d */ /* 0x008fea0003900000 */
[----:B------:R-:W3:Y:S02]  /*8470*/  @!P1 SYNCS.PHASECHK.TRANS64 P1, [R4+URZ+0x110], R5 ;  /* 0x00011005040095a7 */ /* 0x000ee400080210ff */
[----:B---3--:R-:W-:Y:S05]  /*8480*/  @!P1 BRA `(.L_x_154) ;  /* 0xfffffffc00f09947 */ /* 0x008fea000383ffff */
[----:B------:R-:W-:Y:S05]  /*8490*/  BRA `(.L_x_155) ;  /* 0xffffffac00d87947 */ /* 0x000fea000383ffff */
.L_x_64:
[----:B------:R-:W-:-:S07]  /*84a0*/  MOV R0, UR7 ;  /* 0x0000000700007c02 */ /* 0x000fce0008000f00 */
.L_x_156:
[----:B---3--:R3:W4:Y:S02]  /*84b0*/  SYNCS.PHASECHK.TRANS64.TRYWAIT P0, [R0+URZ+0x110], R3 ;  /* 0x00011003000075a7 */ /* 0x00872400080011ff */
[----:B----4-:R-:W-:Y:S05]  /*84c0*/  @!P0 NANOSLEEP.SYNCS 0x989680 ;  /* 0x009896800000895d */ /* 0x010fea0003900000 */
[----:B------:R-:W4:Y:S02]  /*84d0*/  @!P0 SYNCS.PHASECHK.TRANS64 P0, [R0+URZ+0x110], R3 ;  /* 0x00011003000085a7 */ /* 0x000f2400080010ff */
[----:B----4-:R-:W-:Y:S05]  /*84e0*/  @!P0 BRA `(.L_x_156) ;  /* 0xfffffffc00f08947 */ /* 0x010fea000383ffff */
[----:B------:R-:W-:Y:S05]  /*84f0*/  BRA `(.L_x_157) ;  /* 0xffffffb4005c7947 */ /* 0x000fea000383ffff */
.L_x_65:
[----:B------:R-:W-:-:S07]  /*8500*/  MOV R0, UR9 ;  /* 0x0000000900007c02 */ /* 0x000fce0008000f00 */
.L_x_158:
[----:B--2---:R2:W3:Y:S02]  /*8510*/  SYNCS.PHASECHK.TRANS64.TRYWAIT P0, [R0+URZ+0x130], R3 ;  /* 0x00013003000075a7 */ /* 0x0044e400080011ff */
[----:B---3--:R-:W-:Y:S05]  /*8520*/  @!P0 NANOSLEEP.SYNCS 0x989680 ;  /* 0x009896800000895d */ /* 0x008fea0003900000 */
[----:B------:R-:W3:Y:S02]  /*8530*/  @!P0 SYNCS.PHASECHK.TRANS64 P0, [R0+URZ+0x130], R3 ;  /* 0x00013003000085a7 */ /* 0x000ee400080010ff */
[----:B---3--:R-:W-:Y:S05]  /*8540*/  @!P0 BRA `(.L_x_158) ;  /* 0xfffffffc00f08947 */ /* 0x008fea000383ffff */
[----:B------:R-:W-:Y:S05]  /*8550*/  BRA `(.L_x_159) ;  /* 0xffffffb400747947 */ /* 0x000fea000383ffff */
.L_x_68:
[----:B--2---:R-:W-:Y:S07]  /*8560*/  MOV R0, UR8 ;  /* 0x0000000800007c02 */ /* 0x004fee0008000f00 */
.L_x_160:
[----:B--2---:R2:W3:Y:S02]  /*8570*/  SYNCS.PHASECHK.TRANS64.TRYWAIT P0, [R0+URZ], R9 ;  /* 0x00000009000075a7 */ /* 0x0044e400080011ff */
[----:B---3--:R-:W-:Y:S05]  /*8580*/  @!P0 NANOSLEEP.SYNCS 0x989680 ;  /* 0x009896800000895d */ /* 0x008fea0003900000 */
[----:B------:R-:W3:Y:S02]  /*8590*/  @!P0 SYNCS.PHASECHK.TRANS64 P0, [R0+URZ], R9 ;  /* 0x00000009000085a7 */ /* 0x000ee400080010ff */
[----:B---3--:R-:W-:Y:S05]  /*85a0*/  @!P0 BRA `(.L_x_160) ;  /* 0xfffffffc00f08947 */ /* 0x008fea000383ffff */
[----:B------:R-:W-:Y:S05]  /*85b0*/  BRA `(.L_x_67) ;  /* 0xffffffb400a47947 */ /* 0x000fea000383ffff */
.L_x_71:
[----:B------:R-:W-:-:S07]  /*85c0*/  MOV R0, UR5 ;  /* 0x0000000500007c02 */ /* 0x000fce0008000f00 */
.L_x_161:
[----:B--2---:R2:W4:Y:S02]  /*85d0*/  SYNCS.PHASECHK.TRANS64.TRYWAIT P0, [R0+URZ], R3 ;  /* 0x00000003000075a7 */ /* 0x00452400080011ff */
[----:B----4-:R-:W-:Y:S05]  /*85e0*/  @!P0 NANOSLEEP.SYNCS 0x989680 ;  /* 0x009896800000895d */ /* 0x010fea0003900000 */
[----:B------:R-:W4:Y:S02]  /*85f0*/  @!P0 SYNCS.PHASECHK.TRANS64 P0, [R0+URZ], R3 ;  /* 0x00000003000085a7 */ /* 0x000f2400080010ff */
[----:B----4-:R-:W-:Y:S05]  /*8600*/  @!P0 BRA `(.L_x_161) ;  /* 0xfffffffc00f08947 */ /* 0x010fea000383ffff */
[----:B------:R-:W-:Y:S05]  /*8610*/  BRA `(.L_x_162) ;  /* 0xffffffb800947947 */ /* 0x000fea000383ffff */
.L_x_72:
[----:B------:R-:W-:-:S07]  /*8620*/  MOV R0, UR6 ;  /* 0x0000000600007c02 */ /* 0x000fce0008000f00 */
.L_x_163:
[----:B--2---:R2:W4:Y:S02]  /*8630*/  SYNCS.PHASECHK.TRANS64.TRYWAIT P0, [R0+URZ], R3 ;  /* 0x00000003000075a7 */ /* 0x00452400080011ff */
[----:B----4-:R-:W-:Y:S05]  /*8640*/  @!P0 NANOSLEEP.SYNCS 0x989680 ;  /* 0x009896800000895d */ /* 0x010fea0003900000 */
[----:B------:R-:W4:Y:S02]  /*8650*/  @!P0 SYNCS.PHASECHK.TRANS64 P0, [R0+URZ], R3 ;  /* 0x00000003000085a7 */ /* 0x000f2400080010ff */
[----:B----4-:R-:W-:Y:S05]  /*8660*/  @!P0 BRA `(.L_x_163) ;  /* 0xfffffffc00f08947 */ /* 0x010fea000383ffff */
[----:B------:R-:W-:Y:S05]  /*8670*/  BRA `(.L_x_164) ;  /* 0xffffffb800a07947 */ /* 0x000fea000383ffff */
.L_x_77:
[----:B------:R-:W-:Y:S07]  /*8680*/  MOV R3, UR15 ;  /* 0x0000000f00037c02 */ /* 0x000fee0008000f00 */
.L_x_165:
[----:B--2---:R2:W3:Y:S02]  /*8690*/  SYNCS.PHASECHK.TRANS64.TRYWAIT P2, [R3+URZ+0x110], R0 ;  /* 0x00011000030075a7 */ /* 0x0044e400080411ff */
[----:B---3--:R-:W-:Y:S05]  /*86a0*/  @!P2 NANOSLEEP.SYNCS 0x989680 ;  /* 0x009896800000a95d */ /* 0x008fea0003900000 */
[----:B------:R-:W3:Y:S02]  /*86b0*/  @!P2 SYNCS.PHASECHK.TRANS64 P2, [R3+URZ+0x110], R0 ;  /* 0x000110000300a5a7 */ /* 0x000ee400080410ff */
[----:B---3--:R-:W-:Y:S05]  /*86c0*/  @!P2 BRA `(.L_x_165) ;  /* 0xfffffffc00f0a947 */ /* 0x008fea000383ffff */
[----:B------:R-:W-:Y:S05]  /*86d0*/  BRA `(.L_x_166) ;  /* 0xffffffc0002c7947 */ /* 0x000fea000383ffff */
.L_x_80:
[----:B------:R-:W-:Y:S07]  /*86e0*/  MOV R0, UR15 ;  /* 0x0000000f00007c02 */ /* 0x000fee0008000f00 */
.L_x_167:
[----:B--2---:R2:W3:Y:S02]  /*86f0*/  SYNCS.PHASECHK.TRANS64.TRYWAIT P0, [R0+URZ+0x108], R3 ;  /* 0x00010803000075a7 */ /* 0x0044e400080011ff */
[----:B---3--:R-:W-:Y:S05]  /*8700*/  @!P0 NANOSLEEP.SYNCS 0x989680 ;  /* 0x009896800000895d */ /* 0x008fea0003900000 */
[----:B------:R-:W3:Y:S02]  /*8710*/  @!P0 SYNCS.PHASECHK.TRANS64 P0, [R0+URZ+0x108], R3 ;  /* 0x00010803000085a7 */ /* 0x000ee400080010ff */
[----:B---3--:R-:W-:Y:S05]  /*8720*/  @!P0 BRA `(.L_x_167) ;  /* 0xfffffffc00f08947 */ /* 0x008fea000383ffff */
[----:B------:R-:W-:Y:S05]  /*8730*/  BRA `(.L_x_79) ;  /* 0xffffffc4003c7947 */ /* 0x000fea000383ffff */
.L_x_83:
[----:B------:R-:W-:Y:S07]  /*8740*/  MOV R0, UR19 ;  /* 0x0000001300007c02 */ /* 0x000fee0008000f00 */
.L_x_168:
[----:B-1----:R1:W2:Y:S02]  /*8750*/  SYNCS.PHASECHK.TRANS64.TRYWAIT P0, [R0+URZ+0xe8], R3 ;  /* 0x0000e803000075a7 */ /* 0x0022a400080011ff */
[----:B--2---:R-:W-:Y:S05]  /*8760*/  @!P0 NANOSLEEP.SYNCS 0x989680 ;  /* 0x009896800000895d */ /* 0x004fea0003900000 */
[----:B------:R-:W2:Y:S02]  /*8770*/  @!P0 SYNCS.PHASECHK.TRANS64 P0, [R0+URZ+0xe8], R3 ;  /* 0x0000e803000085a7 */ /* 0x000ea400080010ff */
[----:B--2---:R-:W-:Y:S05]  /*8780*/  @!P0 BRA `(.L_x_168) ;  /* 0xfffffffc00f08947 */ /* 0x004fea000383ffff */
[----:B------:R-:W-:Y:S05]  /*8790*/  BRA `(.L_x_169) ;  /* 0xffffffc400f47947 */ /* 0x000fea000383ffff */
.L_x_84:
[----:B------:R-:W-:Y:S07]  /*87a0*/  MOV R3, UR17 ;  /* 0x0000001100037c02 */ /* 0x000fee0008000f00 */
.L_x_170:
[----:B-1----:R1:W2:Y:S02]  /*87b0*/  SYNCS.PHASECHK.TRANS64.TRYWAIT P0, [R3+URZ+0xe8], R12 ;  /* 0x0000e80c030075a7 */ /* 0x0022a400080011ff */
[----:B--2---:R-:W-:Y:S05]  /*87c0*/  @!P0 NANOSLEEP.SYNCS 0x989680 ;  /* 0x009896800000895d */ /* 0x004fea0003900000 */
[----:B------:R-:W2:Y:S02]  /*87d0*/  @!P0 SYNCS.PHASECHK.TRANS64 P0, [R3+URZ+0xe8], R12 ;  /* 0x0000e80c030085a7 */ /* 0x000ea400080010ff */
[----:B--2---:R-:W-:Y:S05]  /*87e0*/  @!P0 BRA `(.L_x_170) ;  /* 0xfffffffc00f08947 */ /* 0x004fea000383ffff */
[----:B------:R-:W-:Y:S05]  /*87f0*/  BRA `(.L_x_171) ;  /* 0xffffffc800907947 */ /* 0x000fea000383ffff */
.L_x_86:
[----:B------:R-:W-:-:S07]  /*8800*/  MOV R0, UR4 ;  /* 0x0000000400007c02 */ /* 0x000fce0008000f00 */
.L_x_172:
[----:B-1----:R1:W2:Y:S02]  /*8810*/  SYNCS.PHASECHK.TRANS64.TRYWAIT P0, [R0+URZ], R3 ;  /* 0x00000003000075a7 */ /* 0x0022a400080011ff */
[----:B--2---:R-:W-:Y:S05]  /*8820*/  @!P0 NANOSLEEP.SYNCS 0x989680 ;  /* 0x009896800000895d */ /* 0x004fea0003900000 */
[----:B------:R-:W2:Y:S02]  /*8830*/  @!P0 SYNCS.PHASECHK.TRANS64 P0, [R0+URZ], R3 ;  /* 0x00000003000085a7 */ /* 0x000ea400080010ff */
[----:B--2---:R-:W-:Y:S05]  /*8840*/  @!P0 BRA `(.L_x_172) ;  /* 0xfffffffc00f08947 */ /* 0x004fea000383ffff */
[----:B------:R-:W-:Y:S05]  /*8850*/  BRA `(.L_x_173) ;  /* 0xffffffcc00087947 */ /* 0x000fea000383ffff */
.L_x_87:
[----:B------:R-:W-:-:S07]  /*8860*/  MOV R0, UR4 ;  /* 0x0000000400007c02 */ /* 0x000fce0008000f00 */
.L_x_174:
[----:B-1----:R1:W2:Y:S02]  /*8870*/  SYNCS.PHASECHK.TRANS64.TRYWAIT P0, [R0+URZ], R3 ;  /* 0x00000003000075a7 */ /* 0x0022a400080011ff */
[----:B--2---:R-:W-:Y:S05]  /*8880*/  @!P0 NANOSLEEP.SYNCS 0x989680 ;  /* 0x009896800000895d */ /* 0x004fea0003900000 */
[----:B------:R-:W2:Y:S02]  /*8890*/  @!P0 SYNCS.PHASECHK.TRANS64 P0, [R0+URZ], R3 ;  /* 0x00000003000085a7 */ /* 0x000ea400080010ff */
[----:B--2---:R-:W-:Y:S05]  /*88a0*/  @!P0 BRA `(.L_x_174) ;  /* 0xfffffffc00f08947 */ /* 0x004fea000383ffff */
[----:B------:R-:W-:Y:S05]  /*88b0*/  BRA `(.L_x_175) ;  /* 0xffffffcc00147947 */ /* 0x000fea000383ffff */
.L_x_89:
[----:B------:R-:W-:Y:S07]  /*88c0*/  MOV R0, UR50 ;  /* 0x0000003200007c02 */ /* 0x000fee0008000f00 */
.L_x_176:
[----:B--2---:R2:W3:Y:S02]  /*88d0*/  SYNCS.PHASECHK.TRANS64.TRYWAIT P0, [R0+URZ+0x110], R3 ;  /* 0x00011003000075a7 */ /* 0x0044e400080011ff */
[----:B---3--:R-:W-:Y:S05]  /*88e0*/  @!P0 NANOSLEEP.SYNCS 0x989680 ;  /* 0x009896800000895d */ /* 0x008fea0003900000 */
[----:B------:R-:W3:Y:S02]  /*88f0*/  @!P0 SYNCS.PHASECHK.TRANS64 P0, [R0+URZ+0x110], R3 ;  /* 0x00011003000085a7 */ /* 0x000ee400080010ff */
[----:B---3--:R-:W-:Y:S05]  /*8900*/  @!P0 BRA `(.L_x_176) ;  /* 0xfffffffc00f08947 */ /* 0x008fea000383ffff */
[----:B------:R-:W-:Y:S05]  /*8910*/  BRA `(.L_x_177) ;  /* 0xffffffd000107947 */ /* 0x000fea000383ffff */
.L_x_99:
[----:B-1----:R1:W3:Y:S02]  /*8920*/  SYNCS.PHASECHK.TRANS64.TRYWAIT P1, [R0+URZ+0xd0], R3 ;  /* 0x0000d003000075a7 */ /* 0x0022e400080211ff */
[----:B---3--:R-:W-:Y:S05]  /*8930*/  @!P1 NANOSLEEP.SYNCS 0x989680 ;  /* 0x009896800000995d */ /* 0x008fea0003900000 */
[----:B------:R-:W3:Y:S02]  /*8940*/  @!P1 SYNCS.PHASECHK.TRANS64 P1, [R0+URZ+0xd0], R3 ;  /* 0x0000d003000095a7 */ /* 0x000ee400080210ff */
[----:B---3--:R-:W-:Y:S05]  /*8950*/  @!P1 BRA `(.L_x_99) ;  /* 0xfffffffc00f09947 */ /* 0x008fea000383ffff */
[----:B------:R-:W-:Y:S05]  /*8960*/  BRA `(.L_x_98) ;  /* 0xffffffdc00e87947 */ /* 0x000fea000383ffff */
.L_x_101:
[----:B------:R1:W1:Y:S02]  /*8970*/  SYNCS.PHASECHK.TRANS64.TRYWAIT P1, [R83+URZ+0x120], R2 ;  /* 0x00012002530075a7 */ /* 0x00026400080211ff */
[----:B-1----:R-:W-:Y:S05]  /*8980*/  @!P1 NANOSLEEP.SYNCS 0x989680 ;  /* 0x009896800000995d */ /* 0x002fea0003900000 */
[----:B------:R-:W1:Y:S02]  /*8990*/  @!P1 SYNCS.PHASECHK.TRANS64 P1, [R83+URZ+0x120], R2 ;  /* 0x00012002530095a7 */ /* 0x000e6400080210ff */
[----:B-1----:R-:W-:Y:S05]  /*89a0*/  @!P1 BRA `(.L_x_101) ;  /* 0xfffffffc00f09947 */ /* 0x002fea000383ffff */
[----:B------:R-:W-:Y:S05]  /*89b0*/  BRA `(.L_x_100) ;  /* 0xffffffe000347947 */ /* 0x000fea000383ffff */
.L_x_112:
[----:B--2---:R2:W3:Y:S02]  /*89c0*/  SYNCS.PHASECHK.TRANS64.TRYWAIT P1, [R3+URZ+0xd0], R0 ;  /* 0x0000d000030075a7 */ /* 0x0044e400080211ff */
[----:B---3--:R-:W-:Y:S05]  /*89d0*/  @!P1 NANOSLEEP.SYNCS 0x989680 ;  /* 0x009896800000995d */ /* 0x008fea0003900000 */
[----:B------:R-:W3:Y:S02]  /*89e0*/  @!P1 SYNCS.PHASECHK.TRANS64 P1, [R3+URZ+0xd0], R0 ;  /* 0x0000d000030095a7 */ /* 0x000ee400080210ff */
[----:B---3--:R-:W-:Y:S05]  /*89f0*/  @!P1 BRA `(.L_x_112) ;  /* 0xfffffffc00f09947 */ /* 0x008fea000383ffff */
[----:B------:R-:W-:Y:S05]  /*8a00*/  BRA `(.L_x_111) ;  /* 0xffffffe800487947 */ /* 0x000fea000383ffff */
        .weak           $__internal_0_$__cuda_sm10x_tcgen05_guardrail_trap_col_being_dealloced_not_returned_by_alloc
        .type           $__internal_0_$__cuda_sm10x_tcgen05_guardrail_trap_col_being_dealloced_not_returned_by_alloc,@function
        .size           $__internal_0_$__cuda_sm10x_tcgen05_guardrail_trap_col_being_dealloced_not_returned_by_alloc,($__internal_1_$__cuda_sm10x_tcgen05_guardrail_trap_phase_invalid_during_alloc - $__internal_0_$__cuda_sm10x_tcgen05_guardrail_trap_col_being_dealloced_not_returned_by_alloc)
$__internal_0_$__cuda_sm10x_tcgen05_guardrail_trap_col_being_dealloced_not_returned_by_alloc:
[----:B------:R-:W-:Y:S05]  /*8a10*/  BPT.TRAP 0x1 ;  /* 0x000000040000795c */ /* 0x000fea0000300000 */
[----:B------:R-:W-:-:S04]  /*8a20*/  HFMA2 R3, -RZ, RZ, 0, 0 ;  /* 0x00000000ff037431 */ /* 0x000fc800000001ff */
[----:B------:R-:W-:Y:S05]  /*8a30*/  RET.REL.NODEC R2 `(_ZN7cutlass13device_kernelINS_4conv6kernel13ConvUniversalINS1_16ConvProblemShapeILNS1_8OperatorE2ELi2EEENS1_10collective14CollectiveConvINS1_47MainloopSm100TmaUmmaWarpSpecializedImplicitGemmILS5_2ELi13ELi2ELi1ELi2EN4cute5tupleIJNSA_1CILi2EEENSC_ILi1EEESE_EEEEENSB_IJNSC_ILi64EEENSB_IJSH_EEESI_EEENS_10bfloat16_tESK_NSA_8TiledMMAINSA_8MMA_AtomIJNSA_20SM100_MMA_F16BF16_SSISK_SK_fLi64ELi64ELNSA_4UMMA5MajorE1ELSP_1ELNSO_7ScaleInE0ELSQ_0EEEEEENSA_6LayoutINSB_IJSE_SE_SE_EEENSB_IJNSC_ILi0EEESV_SV_EEEEENSB_IJNSA_10UnderscoreESY_SY_EEEEENS7_6detail27Sm100ImplicitGemmTileTraitsINSA_13SM90_TMA_LOADENSA_14ComposedLayoutINSA_7SwizzleILi3ELi4ELi3EEENSA_18smem_ptr_flag_bitsILi16EEENST_INSB_IJSH_NSC_ILi8EEEEEENSB_IJSE_SH_EEEEEEEvEENS12_INSA_30SM90_TMA_LOAD_IM2COL_MULTICASTES1D_vEEEENS_8epilogue10collective18CollectiveEpilogueINS1I_23Sm100TmaWarpSpecializedILi3ELi2ELi16ELb1ELb0EEEJSJ_NSB_IJNST_ISH_SE_EENST_INSC_ILi32EEESE_EEEEESK_NSB_IJlNSB_IJSE_llEEESV_EEESK_S1S_NS1I_6fusion15FusionCallbacksIS1M_NS1T_17LinearCombinationISK_fSK_fLNS_15FloatRoundStyleE2EEESJ_S1Q_JEEENSA_5SM1004TMEM4LOAD26SM100_TMEM_LOAD_16dp256b4xES13_NS14_INS15_ILi2ELi4ELi3EEES18_NST_INSB_IJS19_S1O_EEENSB_IJS1O_SE_EEEEEEENSA_17SM75_U32x4_LDSM_NENSA_14SM90_TMA_STOREES27_NSA_17SM90_U32x4_STSM_NENSA_39AutoVectorizingCopyWithAssumedAlignmentILi128EEEEEEvvEEEEvNT_6ParamsE) ;  /* 0xffffff7402707950 */ /* 0x000fea0003c3ffff */
        .weak           $__internal_1_$__cuda_sm10x_tcgen05_guardrail_trap_phase_invalid_during_alloc
        .type           $__internal_1_$__cuda_sm10x_tcgen05_guardrail_trap_phase_invalid_during_alloc,@function
        .size           $__internal_1_$__cuda_sm10x_tcgen05_guardrail_trap_phase_invalid_during_alloc,($__internal_2_$__cuda_sm10x_tcgen05_guardrail_trap_unallocated_columns_being_dealloced - $__internal_1_$__cuda_sm10x_tcgen05_guardrail_trap_phase_invalid_during_alloc)
$__internal_1_$__cuda_sm10x_tcgen05_guardrail_trap_phase_invalid_during_alloc:
[----:B------:R-:W-:Y:S05]  /*8a40*/  BPT.TRAP 0x1 ;  /* 0x000000040000795c */ /* 0x000fea0000300000 */
[----:B------:R-:W-:-:S04]  /*8a50*/  MOV R3, 0x0 ;  /* 0x0000000000037802 */ /* 0x000fc80000000f00 */
[----:B------:R-:W-:Y:S05]  /*8a60*/  RET.REL.NODEC R2 `(_ZN7cutlass13device_kernelINS_4conv6kernel13ConvUniversalINS1_16ConvProblemShapeILNS1_8OperatorE2ELi2EEENS1_10collective14CollectiveConvINS1_47MainloopSm100TmaUmmaWarpSpecializedImplicitGemmILS5_2ELi13ELi2ELi1ELi2EN4cute5tupleIJNSA_1CILi2EEENSC_ILi1EEESE_EEEEENSB_IJNSC_ILi64EEENSB_IJSH_EEESI_EEENS_10bfloat16_tESK_NSA_8TiledMMAINSA_8MMA_AtomIJNSA_20SM100_MMA_F16BF16_SSISK_SK_fLi64ELi64ELNSA_4UMMA5MajorE1ELSP_1ELNSO_7ScaleInE0ELSQ_0EEEEEENSA_6LayoutINSB_IJSE_SE_SE_EEENSB_IJNSC_ILi0EEESV_SV_EEEEENSB_IJNSA_10UnderscoreESY_SY_EEEEENS7_6detail27Sm100ImplicitGemmTileTraitsINSA_13SM90_TMA_LOADENSA_14ComposedLayoutINSA_7SwizzleILi3ELi4ELi3EEENSA_18smem_ptr_flag_bitsILi16EEENST_INSB_IJSH_NSC_ILi8EEEEEENSB_IJSE_SH_EEEEEEEvEENS12_INSA_30SM90_TMA_LOAD_IM2COL_MULTICASTES1D_vEEEENS_8epilogue10collective18CollectiveEpilogueINS1I_23Sm100TmaWarpSpecializedILi3ELi2ELi16ELb1ELb0EEEJSJ_NSB_IJNST_ISH_SE_EENST_INSC_ILi32EEESE_EEEEESK_NSB_IJlNSB_IJSE_llEEESV_EEESK_S1S_NS1I_6fusion15FusionCallbacksIS1M_NS1T_17LinearCombinationISK_fSK_fLNS_15FloatRoundStyleE2EEESJ_S1Q_JEEENSA_5SM1004TMEM4LOAD26SM100_TMEM_LOAD_16dp256b4xES13_NS14_INS15_ILi2ELi4ELi3EEES18_NST_INSB_IJS19_S1O_EEENSB_IJS1O_SE_EEEEEEENSA_17SM75_U32x4_LDSM_NENSA_14SM90_TMA_STOREES27_NSA_17SM90_U32x4_STSM_NENSA_39AutoVectorizingCopyWithAssumedAlignmentILi128EEEEEEvvEEEEvNT_6ParamsE) ;  /* 0xffffff7402647950 */ /* 0x000fea0003c3ffff */
        .weak           $__internal_2_$__cuda_sm10x_tcgen05_guardrail_trap_unallocated_columns_being_dealloced
        .type           $__internal_2_$__cuda_sm10x_tcgen05_guardrail_trap_unallocated_columns_being_dealloced,@function
        .size           $__internal_2_$__cuda_sm10x_tcgen05_guardrail_trap_unallocated_columns_being_dealloced,(.L_x_179 - $__internal_2_$__cuda_sm10x_tcgen05_guardrail_trap_unallocated_columns_being_dealloced)
$__internal_2_$__cuda_sm10x_tcgen05_guardrail_trap_unallocated_columns_being_dealloced:
[----:B------:R-:W-:Y:S05]  /*8a70*/  BPT.TRAP 0x1 ;  /* 0x000000040000795c */ /* 0x000fea0000300000 */
[----:B------:R-:W-:-:S04]  /*8a80*/  HFMA2 R3, -RZ, RZ, 0, 0 ;  /* 0x00000000ff037431 */ /* 0x000fc800000001ff */
[----:B------:R-:W-:Y:S05]  /*8a90*/  RET.REL.NODEC R2 `(_ZN7cutlass13device_kernelINS_4conv6kernel13ConvUniversalINS1_16ConvProblemShapeILNS1_8OperatorE2ELi2EEENS1_10collective14CollectiveConvINS1_47MainloopSm100TmaUmmaWarpSpecializedImplicitGemmILS5_2ELi13ELi2ELi1ELi2EN4cute5tupleIJNSA_1CILi2EEENSC_ILi1EEESE_EEEEENSB_IJNSC_ILi64EEENSB_IJSH_EEESI_EEENS_10bfloat16_tESK_NSA_8TiledMMAINSA_8MMA_AtomIJNSA_20SM100_MMA_F16BF16_SSISK_SK_fLi64ELi64ELNSA_4UMMA5MajorE1ELSP_1ELNSO_7ScaleInE0ELSQ_0EEEEEENSA_6LayoutINSB_IJSE_SE_SE_EEENSB_IJNSC_ILi0EEESV_SV_EEEEENSB_IJNSA_10UnderscoreESY_SY_EEEEENS7_6detail27Sm100ImplicitGemmTileTraitsINSA_13SM90_TMA_LOADENSA_14ComposedLayoutINSA_7SwizzleILi3ELi4ELi3EEENSA_18smem_ptr_flag_bitsILi16EEENST_INSB_IJSH_NSC_ILi8EEEEEENSB_IJSE_SH_EEEEEEEvEENS12_INSA_30SM90_TMA_LOAD_IM2COL_MULTICASTES1D_vEEEENS_8epilogue10collective18CollectiveEpilogueINS1I_23Sm100TmaWarpSpecializedILi3ELi2ELi16ELb1ELb0EEEJSJ_NSB_IJNST_ISH_SE_EENST_INSC_ILi32EEESE_EEEEESK_NSB_IJlNSB_IJSE_llEEESV_EEESK_S1S_NS1I_6fusion15FusionCallbacksIS1M_NS1T_17LinearCombinationISK_fSK_fLNS_15FloatRoundStyleE2EEESJ_S1Q_JEEENSA_5SM1004TMEM4LOAD26SM100_TMEM_LOAD_16dp256b4xES13_NS14_INS15_ILi2ELi4ELi3EEES18_NST_INSB_IJS19_S1O_EEENSB_IJS1O_SE_EEEEEEENSA_17SM75_U32x4_LDSM_NENSA_14SM90_TMA_STOREES27_NSA_17SM90_U32x4_STSM_NENSA_39AutoVectorizingCopyWithAssumedAlignmentILi128EEEEEEvvEEEEvNT_6ParamsE) ;  /* 0xffffff7402587950 */ /* 0x000fea0003c3ffff */
.L_x_178:
[----:B------:R-:W-:-:S00]  /*8aa0*/  BRA `(.L_x_178) ;  /* 0xfffffffc00fc7947 */ /* 0x000fc0000383ffff */
[----:B------:R-:W-:-:S00]  /*8ab0*/  NOP ;  /* 0x0000000000007918 */ /* 0x000fc00000000000 */
        /* <DEDUP_REMOVED lines=12> */
.L_x_179:


//--------------------- .nv.global.init           --------------------------
	.section	.nv.global.init,"aw",@progbits
.nv.global.init:
	.type		$str$29,@object
	.size		$str$29,($str$30 - $str$29)
$str$29:
        /*0000*/ 	.byte	0x28, 0x61, 0x64, 0x64, 0x72, 0x65, 0x73, 0x73, 0x20, 0x26, 0x20, 0x6d, 0x61, 0x73, 0x6b, 0x29
        /*0010*/ 	.byte	0x20, 0x3d, 0x3d, 0x20, 0x30, 0x00
	.type		$str$30,@object
	.size		$str$30,($str$28 - $str$30)
$str$30:
        /*0016*/ 	.byte	0x2f, 0x74, 0x6d, 0x70, 0x2f, 0x63, 0x75, 0x74, 0x6c, 0x61, 0x73, 0x73, 0x5f, 0x73, 0x77, 0x65
        /*0026*/ 	.byte	0x65, 0x70, 0x5f, 0x73, 0x72, 0x63, 0x2f, 0x69, 0x6e, 0x63, 0x6c, 0x75, 0x64, 0x65, 0x2f, 0x63
        /*0036*/ 	.byte	0x75, 0x74, 0x65, 0x2f, 0x70, 0x6f, 0x69, 0x6e, 0x74, 0x65, 0x72, 0x5f, 0x66, 0x6c, 0x61, 0x67
        /*0046*/ 	.byte	0x67, 0x65, 0x64, 0x2e, 0x68, 0x70, 0x70, 0x00
	.type		$str$28,@object
	.size		$str$28,($str$27 - $str$28)
$str$28:
        /*004e*/ 	.byte	0x2f, 0x74, 0x6d, 0x70, 0x2f, 0x63, 0x75, 0x74, 0x6c, 0x61, 0x73, 0x73, 0x5f, 0x73, 0x77, 0x65
        /*005e*/ 	.byte	0x65, 0x70, 0x5f, 0x73, 0x72, 0x63, 0x2f, 0x69, 0x6e, 0x63, 0x6c, 0x75, 0x64, 0x65, 0x2f, 0x63
        /*006e*/ 	.byte	0x75, 0x74, 0x65, 0x2f, 0x61, 0x74, 0x6f, 0x6d, 0x2f, 0x63, 0x6f, 0x70, 0x79, 0x5f, 0x74, 0x72
        /*007e*/ 	.byte	0x61, 0x69, 0x74, 0x73, 0x5f, 0x73, 0x6d, 0x31, 0x30, 0x30, 0x2e, 0x68, 0x70, 0x70, 0x00
	.type		$str$27,@object
	.size		$str$27,(__unnamed_1 - $str$27)
$str$27:
        /*008d*/ 	.byte	0x28, 0x28, 0x75, 0x69, 0x6e, 0x74, 0x33, 0x32, 0x5f, 0x74, 0x28, 0x74, 0x68, 0x72, 0x65, 0x61
        /*009d*/ 	.byte	0x64, 0x49, 0x64, 0x78, 0x2e, 0x78, 0x29, 0x20, 0x2f, 0x20, 0x33, 0x32, 0x29, 0x20, 0x25, 0x20
        /*00ad*/ 	.byte	0x34, 0x29, 0x20, 0x3d, 0x3d, 0x20, 0x28, 0x28, 0x28, 0x74, 0x6d, 0x65, 0x6d, 0x5f, 0x61, 0x64
        /*00bd*/ 	.byte	0x64, 0x72, 0x20, 0x3e, 0x3e, 0x20, 0x31, 0x36, 0x29, 0x20, 0x2f, 0x20, 0x33, 0x32, 0x29, 0x20
        /*00cd*/ 	.byte	0x25, 0x20, 0x34, 0x29, 0x00
	.type		__unnamed_1,@object
	.size		__unnamed_1,(__unnamed_2 - __unnamed_1)
__unnamed_1:
        /*00d2*/ 	.byte	0x61, 0x75, 0x74, 0x6f, 0x20, 0x63, 0x75, 0x74, 0x65, 0x3a, 0x3a, 0x61, 0x73, 0x5f, 0x70, 0x6f
        /* <DEDUP_REMOVED lines=24> */
        /*0262*/ 	.byte	0x30, 0x34, 0x38, 0x3e, 0x3e, 0x3e, 0x3e, 0x5d, 0x00
	.type		__unnamed_2,@object
	.size		__unnamed_2,(.L_2 - __unnamed_2)
__unnamed_2:
        /* <DEDUP_REMOVED lines=45> */
        /*053b*/ 	.byte	0x3e, 0x3e, 0x3e, 0x5d, 0x00
.L_2:


//--------------------- .nv.shared._ZN7cutlass13device_kernelINS_4conv6kernel13ConvUniversalINS1_16ConvProblemShapeILNS1_8OperatorE2ELi2EEENS1_10collective14CollectiveConvINS1_47MainloopSm100TmaUmmaWarpSpecializedImplicitGemmILS5_2ELi13ELi2ELi1ELi2EN4cute5tupleIJNSA_1CILi2EEENSC_ILi1EEESE_EEEEENSB_IJNSC_ILi64EEENSB_IJSH_EEESI_EEENS_10bfloat16_tESK_NSA_8TiledMMAINSA_8MMA_AtomIJNSA_20SM100_MMA_F16BF16_SSISK_SK_fLi64ELi64ELNSA_4UMMA5MajorE1ELSP_1ELNSO_7ScaleInE0ELSQ_0EEEEEENSA_6LayoutINSB_IJSE_SE_SE_EEENSB_IJNSC_ILi0EEESV_SV_EEEEENSB_IJNSA_10UnderscoreESY_SY_EEEEENS7_6detail27Sm100ImplicitGemmTileTraitsINSA_13SM90_TMA_LOADENSA_14ComposedLayoutINSA_7SwizzleILi3ELi4ELi3EEENSA_18smem_ptr_flag_bitsILi16EEENST_INSB_IJSH_NSC_ILi8EEEEEENSB_IJSE_SH_EEEEEEEvEENS12_INSA_30SM90_TMA_LOAD_IM2COL_MULTICASTES1D_vEEEENS_8epilogue10collective18CollectiveEpilogueINS1I_23Sm100TmaWarpSpecializedILi3ELi2ELi16ELb1ELb0EEEJSJ_NSB_IJNST_ISH_SE_EENST_INSC_ILi32EEESE_EEEEESK_NSB_IJlNSB_IJSE_llEEESV_EEESK_S1S_NS1I_6fusion15FusionCallbacksIS1M_NS1T_17LinearCombinationISK_fSK_fLNS_15FloatRoundStyleE2EEESJ_S1Q_JEEENSA_5SM1004TMEM4LOAD26SM100_TMEM_LOAD_16dp256b4xES13_NS14_INS15_ILi2ELi4ELi3EEES18_NST_INSB_IJS19_S1O_EEENSB_IJS1O_SE_EEEEEEENSA_17SM75_U32x4_LDSM_NENSA_14SM90_TMA_STOREES27_NSA_17SM90_U32x4_STSM_NENSA_39AutoVectorizingCopyWithAssumedAlignmentILi128EEEEEEvvEEEEvNT_6ParamsE --------------------------
	.section	.nv.shared._ZN7cutlass13device_kernelINS_4conv6kernel13ConvUniversalINS1_16ConvProblemShapeILNS1_8OperatorE2ELi2EEENS1_10collective14CollectiveConvINS1_47MainloopSm100TmaUmmaWarpSpecializedImplicitGemmILS5_2ELi13ELi2ELi1ELi2EN4cute5tupleIJNSA_1CILi2EEENSC_ILi1EEESE_EEEEENSB_IJNSC_ILi64EEENSB_IJSH_EEESI_EEENS_10bfloat16_tESK_NSA_8TiledMMAINSA_8MMA_AtomIJNSA_20SM100_MMA_F16BF16_SSISK_SK_fLi64ELi64ELNSA_4UMMA5MajorE1ELSP_1ELNSO_7ScaleInE0ELSQ_0EEEEEENSA_6LayoutINSB_IJSE_SE_SE_EEENSB_IJNSC_ILi0EEESV_SV_EEEEENSB_IJNSA_10UnderscoreESY_SY_EEEEENS7_6detail27Sm100ImplicitGemmTileTraitsINSA_13SM90_TMA_LOADENSA_14ComposedLayoutINSA_7SwizzleILi3ELi4ELi3EEENSA_18smem_ptr_flag_bitsILi16EEENST_INSB_IJSH_NSC_ILi8EEEEEENSB_IJSE_SH_EEEEEEEvEENS12_INSA_30SM90_TMA_LOAD_IM2COL_MULTICASTES1D_vEEEENS_8epilogue10collective18CollectiveEpilogueINS1I_23Sm100TmaWarpSpecializedILi3ELi2ELi16ELb1ELb0EEEJSJ_NSB_IJNST_ISH_SE_EENST_INSC_ILi32EEESE_EEEEESK_NSB_IJlNSB_IJSE_llEEESV_EEESK_S1S_NS1I_6fusion15FusionCallbacksIS1M_NS1T_17LinearCombinationISK_fSK_fLNS_15FloatRoundStyleE2EEESJ_S1Q_JEEENSA_5SM1004TMEM4LOAD26SM100_TMEM_LOAD_16dp256b4xES13_NS14_INS15_ILi2ELi4ELi3EEES18_NST_INSB_IJS19_S1O_EEENSB_IJS1O_SE_EEEEEEENSA_17SM75_U32x4_LDSM_NENSA_14SM90_TMA_STOREES27_NSA_17SM90_U32x4_STSM_NENSA_39AutoVectorizingCopyWithAssumedAlignmentILi128EEEEEEvvEEEEvNT_6ParamsE,"aw",@nobits
	.sectionflags	@""
	.align	16
	.zero		1024


//--------------------- .nv.shared.reserved.0     --------------------------
	.section	.nv.shared.reserved.0,"aw",@nobits
	.weak		__nv_reservedSMEM_offset_0_alias
	.size		__nv_reservedSMEM_offset_0_alias, 0, 64
	.other		__nv_reservedSMEM_offset_0_alias,@"STO_CUDA_RESERVED_SHARED STV_DEFAULT"
__nv_reservedSMEM_offset_0_alias:
	.zero		0
.nv.shared.reserved.0:
	.zero		64
	.weak		__nv_reservedSMEM_tcgen05_partition
	.type		__nv_reservedSMEM_tcgen05_partition,@object
	.size		__nv_reservedSMEM_tcgen05_partition,(.L_0 - __nv_reservedSMEM_tcgen05_partition)
__nv_reservedSMEM_tcgen05_partition:
	.zero		32
.L_0:


//--------------------- .nv.global                --------------------------
	.section	.nv.global,"aw",@nobits
.nv.global:
	.type		_ZN39_INTERNAL_1c813522_4_k_cu_1d49de5a_34144cute1_E,@object
	.size		_ZN39_INTERNAL_1c813522_4_k_cu_1d49de5a_34144cute1_E,(_ZN39_INTERNAL_1c813522_4_k_cu_1d49de5a_34144cuda3std3__45__cpo6cbeginE - _ZN39_INTERNAL_1c813522_4_k_cu_1d49de5a_34144cute1_E)
_ZN39_INTERNAL_1c813522_4_k_cu_1d49de5a_34144cute1_E:
	.zero		1
	.type		_ZN39_INTERNAL_1c813522_4_k_cu_1d49de5a_34144cuda3std3__45__cpo6cbeginE,@object
	.size		_ZN39_INTERNAL_1c813522_4_k_cu_1d49de5a_34144cuda3std3__45__cpo6cbeginE,(_ZN39_INTERNAL_1c813522_4_k_cu_1d49de5a_34144cuda3std3__48in_placeE - _ZN39_INTERNAL_1c813522_4_k_cu_1d49de5a_34144cuda3std3__45__cpo6cbeginE)
_ZN39_INTERNAL_1c813522_4_k_cu_1d49de5a_34144cuda3std3__45__cpo6cbeginE:
	.zero		1
	.type		_ZN39_INTERNAL_1c813522_4_k_cu_1d49de5a_34144cuda3std3__48in_placeE,@object
	.size		_ZN39_INTERNAL_1c813522_4_k_cu_1d49de5a_34144cuda3std3__48in_placeE,(_ZN39_INTERNAL_1c813522_4_k_cu_1d49de5a_34144cuda3std6ranges3__45__cpo9iter_moveE - _ZN39_INTERNAL_1c813522_4_k_cu_1d49de5a_34144cuda3std3__48in_placeE)
_ZN39_INTERNAL_1c813522_4_k_cu_1d49de5a_34144cuda3std3__48in_placeE:
	.zero		1
	.type		_ZN39_INTERNAL_1c813522_4_k_cu_1d49de5a_34144cuda3std6ranges3__45__cpo9iter_moveE,@object
	.size		_ZN39_INTERNAL_1c813522_4_k_cu_1d49de5a_34144cuda3std6ranges3__45__cpo9iter_moveE,(_ZN39_INTERNAL_1c813522_4_k_cu_1d49de5a_34144cuda3std3__45__cpo5beginE - _ZN39_INTERNAL_1c813522_4_k_cu_1d49de5a_34144cuda3std6ranges3__45__cpo9iter_moveE)
_ZN39_INTERNAL_1c813522_4_k_cu_1d49de5a_34144cuda3std6ranges3__45__cpo9iter_moveE:
	.zero		1
	.type		_ZN39_INTERNAL_1c813522_4_k_cu_1d49de5a_34144cuda3std3__45__cpo5beginE,@object
	.size		_ZN39_INTERNAL_1c813522_4_k_cu_1d49de5a_34144cuda3std3__45__cpo5beginE,(_ZN39_INTERNAL_1c813522_4_k_cu_1d49de5a_34144cuda3std3__441_GLOBAL__N__1c813522_4_k_cu_1d49de5a_34146ignoreE - _ZN39_INTERNAL_1c813522_4_k_cu_1d49de5a_34144cuda3std3__45__cpo5beginE)
_ZN39_INTERNAL_1c813522_4_k_cu_1d49de5a_34144cuda3std3__45__cpo5beginE:
	.zero		1
	.type		_ZN39_INTERNAL_1c813522_4_k_cu_1d49de5a_34144cuda3std3__441_GLOBAL__N__1c813522_4_k_cu_1d49de5a_34146ignoreE,@object
	.size		_ZN39_INTERNAL_1c813522_4_k_cu_1d49de5a_34144cuda3std3__441_GLOBAL__N__1c813522_4_k_cu_1d49de5a_34146ignoreE,(_ZN39_INTERNAL_1c813522_4_k_cu_1d49de5a_34144cute7productE - _ZN39_INTERNAL_1c813522_4_k_cu_1d49de5a_34144cuda3std3__441_GLOBAL__N__1c813522_4_k_cu_1d49de5a_34146ignoreE)
_ZN39_INTERNAL_1c813522_4_k_cu_1d49de5a_34144cuda3std3__441_GLOBAL__N__1c813522_4_k_cu_1d49de5a_34146ignoreE:
	.zero		1
	.type		_ZN39_INTERNAL_1c813522_4_k_cu_1d49de5a_34144cute7productE,@object
	.size		_ZN39_INTERNAL_1c813522_4_k_cu_1d49de5a_34144cute7productE,(_ZN39_INTERNAL_1c813522_4_k_cu_1d49de5a_34144cuda3std3__45__cpo3endE - _ZN39_INTERNAL_1c813522_4_k_cu_1d49de5a_34144cute7productE)
_ZN39_INTERNAL_1c813522_4_k_cu_1d49de5a_34144cute7productE:
	.zero		1
	.type		_ZN39_INTERNAL_1c813522_4_k_cu_1d49de5a_34144cuda3std3__45__cpo3endE,@object
	.size		_ZN39_INTERNAL_1c813522_4_k_cu_1d49de5a_34144cuda3std3__45__cpo3endE,(_ZN39_INTERNAL_1c813522_4_k_cu_1d49de5a_34144cuda3std3__419piecewise_constructE - _ZN39_INTERNAL_1c813522_4_k_cu_1d49de5a_34144cuda3std3__45__cpo3endE)
_ZN39_INTERNAL_1c813522_4_k_cu_1d49de5a_34144cuda3std3__45__cpo3endE:
	.zero		1
	.type		_ZN39_INTERNAL_1c813522_4_k_cu_1d49de5a_34144cuda3std3__419piecewise_constructE,@object
	.size		_ZN39_INTERNAL_1c813522_4_k_cu_1d49de5a_34144cuda3std3__419piecewise_constructE,(_ZN39_INTERNAL_1c813522_4_k_cu_1d49de5a_34144cuda3std3__45__cpo4cendE - _ZN39_INTERNAL_1c813522_4_k_cu_1d49de5a_34144cuda3std3__419piecewise_constructE)
_ZN39_INTERNAL_1c813522_4_k_cu_1d49de5a_34144cuda3std3__419piecewise_constructE:
	.zero		1
	.type		_ZN39_INTERNAL_1c813522_4_k_cu_1d49de5a_34144cuda3std3__45__cpo4cendE,@object
	.size		_ZN39_INTERNAL_1c813522_4_k_cu_1d49de5a_34144cuda3std3__45__cpo4cendE,(_ZN39_INTERNAL_1c813522_4_k_cu_1d49de5a_34144cuda3std6ranges3__45__cpo4swapE - _ZN39_INTERNAL_1c813522_4_k_cu_1d49de5a_34144cuda3std3__45__cpo4cendE)
_ZN39_INTERNAL_1c813522_4_k_cu_1d49de5a_34144cuda3std3__45__cpo4cendE:
	.zero		1
	.type		_ZN39_INTERNAL_1c813522_4_k_cu_1d49de5a_34144cuda3std6ranges3__45__cpo4swapE,@object
	.size		_ZN39_INTERNAL_1c813522_4_k_cu_1d49de5a_34144cuda3std6ranges3__45__cpo4swapE,(.L_10 - _ZN39_INTERNAL_1c813522_4_k_cu_1d49de5a_34144cuda3std6ranges3__45__cpo4swapE)
_ZN39_INTERNAL_1c813522_4_k_cu_1d49de5a_34144cuda3std6ranges3__45__cpo4swapE:
	.zero		1
.L_10:


//--------------------- .nv.constant0._ZN7cutlass13device_kernelINS_4conv6kernel13ConvUniversalINS1_16ConvProblemShapeILNS1_8OperatorE2ELi2EEENS1_10collective14CollectiveConvINS1_47MainloopSm100TmaUmmaWarpSpecializedImplicitGemmILS5_2ELi13ELi2ELi1ELi2EN4cute5tupleIJNSA_1CILi2EEENSC_ILi1EEESE_EEEEENSB_IJNSC_ILi64EEENSB_IJSH_EEESI_EEENS_10bfloat16_tESK_NSA_8TiledMMAINSA_8MMA_AtomIJNSA_20SM100_MMA_F16BF16_SSISK_SK_fLi64ELi64ELNSA_4UMMA5MajorE1ELSP_1ELNSO_7ScaleInE0ELSQ_0EEEEEENSA_6LayoutINSB_IJSE_SE_SE_EEENSB_IJNSC_ILi0EEESV_SV_EEEEENSB_IJNSA_10UnderscoreESY_SY_EEEEENS7_6detail27Sm100ImplicitGemmTileTraitsINSA_13SM90_TMA_LOADENSA_14ComposedLayoutINSA_7SwizzleILi3ELi4ELi3EEENSA_18smem_ptr_flag_bitsILi16EEENST_INSB_IJSH_NSC_ILi8EEEEEENSB_IJSE_SH_EEEEEEEvEENS12_INSA_30SM90_TMA_LOAD_IM2COL_MULTICASTES1D_vEEEENS_8epilogue10collective18CollectiveEpilogueINS1I_23Sm100TmaWarpSpecializedILi3ELi2ELi16ELb1ELb0EEEJSJ_NSB_IJNST_ISH_SE_EENST_INSC_ILi32EEESE_EEEEESK_NSB_IJlNSB_IJSE_llEEESV_EEESK_S1S_NS1I_6fusion15FusionCallbacksIS1M_NS1T_17LinearCombinationISK_fSK_fLNS_15FloatRoundStyleE2EEESJ_S1Q_JEEENSA_5SM1004TMEM4LOAD26SM100_TMEM_LOAD_16dp256b4xES13_NS14_INS15_ILi2ELi4ELi3EEES18_NST_INSB_IJS19_S1O_EEENSB_IJS1O_SE_EEEEEEENSA_17SM75_U32x4_LDSM_NENSA_14SM90_TMA_STOREES27_NSA_17SM90_U32x4_STSM_NENSA_39AutoVectorizingCopyWithAssumedAlignmentILi128EEEEEEvvEEEEvNT_6ParamsE --------------------------
	.section	.nv.constant0._ZN7cutlass13device_kernelINS_4conv6kernel13ConvUniversalINS1_16ConvProblemShapeILNS1_8OperatorE2ELi2EEENS1_10collective14CollectiveConvINS1_47MainloopSm100TmaUmmaWarpSpecializedImplicitGemmILS5_2ELi13ELi2ELi1ELi2EN4cute5tupleIJNSA_1CILi2EEENSC_ILi1EEESE_EEEEENSB_IJNSC_ILi64EEENSB_IJSH_EEESI_EEENS_10bfloat16_tESK_NSA_8TiledMMAINSA_8MMA_AtomIJNSA_20SM100_MMA_F16BF16_SSISK_SK_fLi64ELi64ELNSA_4UMMA5MajorE1ELSP_1ELNSO_7ScaleInE0ELSQ_0EEEEEENSA_6LayoutINSB_IJSE_SE_SE_EEENSB_IJNSC_ILi0EEESV_SV_EEEEENSB_IJNSA_10UnderscoreESY_SY_EEEEENS7_6detail27Sm100ImplicitGemmTileTraitsINSA_13SM90_TMA_LOADENSA_14ComposedLayoutINSA_7SwizzleILi3ELi4ELi3EEENSA_18smem_ptr_flag_bitsILi16EEENST_INSB_IJSH_NSC_ILi8EEEEEENSB_IJSE_SH_EEEEEEEvEENS12_INSA_30SM90_TMA_LOAD_IM2COL_MULTICASTES1D_vEEEENS_8epilogue10collective18CollectiveEpilogueINS1I_23Sm100TmaWarpSpecializedILi3ELi2ELi16ELb1ELb0EEEJSJ_NSB_IJNST_ISH_SE_EENST_INSC_ILi32EEESE_EEEEESK_NSB_IJlNSB_IJSE_llEEESV_EEESK_S1S_NS1I_6fusion15FusionCallbacksIS1M_NS1T_17LinearCombinationISK_fSK_fLNS_15FloatRoundStyleE2EEESJ_S1Q_JEEENSA_5SM1004TMEM4LOAD26SM100_TMEM_LOAD_16dp256b4xES13_NS14_INS15_ILi2ELi4ELi3EEES18_NST_INSB_IJS19_S1O_EEENSB_IJS1O_SE_EEEEEEENSA_17SM75_U32x4_LDSM_NENSA_14SM90_TMA_STOREES27_NSA_17SM90_U32x4_STSM_NENSA_39AutoVectorizingCopyWithAssumedAlignmentILi128EEEEEEvvEEEEvNT_6ParamsE,"a",@progbits
	.sectionflags	@""
	.align	4
.nv.constant0._ZN7cutlass13device_kernelINS_4conv6kernel13ConvUniversalINS1_16ConvProblemShapeILNS1_8OperatorE2ELi2EEENS1_10collective14CollectiveConvINS1_47MainloopSm100TmaUmmaWarpSpecializedImplicitGemmILS5_2ELi13ELi2ELi1ELi2EN4cute5tupleIJNSA_1CILi2EEENSC_ILi1EEESE_EEEEENSB_IJNSC_ILi64EEENSB_IJSH_EEESI_EEENS_10bfloat16_tESK_NSA_8TiledMMAINSA_8MMA_AtomIJNSA_20SM100_MMA_F16BF16_SSISK_SK_fLi64ELi64ELNSA_4UMMA5MajorE1ELSP_1ELNSO_7ScaleInE0ELSQ_0EEEEEENSA_6LayoutINSB_IJSE_SE_SE_EEENSB_IJNSC_ILi0EEESV_SV_EEEEENSB_IJNSA_10UnderscoreESY_SY_EEEEENS7_6detail27Sm100ImplicitGemmTileTraitsINSA_13SM90_TMA_LOADENSA_14ComposedLayoutINSA_7SwizzleILi3ELi4ELi3EEENSA_18smem_ptr_flag_bitsILi16EEENST_INSB_IJSH_NSC_ILi8EEEEEENSB_IJSE_SH_EEEEEEEvEENS12_INSA_30SM90_TMA_LOAD_IM2COL_MULTICASTES1D_vEEEENS_8epilogue10collective18CollectiveEpilogueINS1I_23Sm100TmaWarpSpecializedILi3ELi2ELi16ELb1ELb0EEEJSJ_NSB_IJNST_ISH_SE_EENST_INSC_ILi32EEESE_EEEEESK_NSB_IJlNSB_IJSE_llEEESV_EEESK_S1S_NS1I_6fusion15FusionCallbacksIS1M_NS1T_17LinearCombinationISK_fSK_fLNS_15FloatRoundStyleE2EEESJ_S1Q_JEEENSA_5SM1004TMEM4LOAD26SM100_TMEM_LOAD_16dp256b4xES13_NS14_INS15_ILi2ELi4ELi3EEES18_NST_INSB_IJS19_S1O_EEENSB_IJS1O_SE_EEEEEEENSA_17SM75_U32x4_LDSM_NENSA_14SM90_TMA_STOREES27_NSA_17SM90_U32x4_STSM_NENSA_39AutoVectorizingCopyWithAssumedAlignmentILi128EEEEEEvvEEEEvNT_6ParamsE:
	.zero		2944


//--------------------- SYMBOLS --------------------------

	.type		.nv.reservedSmem.offset0,@object
	.size		.nv.reservedSmem.offset0,0x4
	.type		.nv.reservedSmem.cap,@object
	.size		.nv.reservedSmem.cap,0x4
	.type		__assertfail,@function
